//
// Generated by NVIDIA NVVM Compiler
//
// Compiler Build ID: CL-36424714
// Cuda compilation tools, release 13.0, V13.0.88
// Based on NVVM 20.0.0
//

.version 9.0
.target sm_100
.address_size 64

	// .globl	_Z17convertFp32ToFp16P6__halfPfii

.visible .entry _Z17convertFp32ToFp16P6__halfPfii(
	.param .u64 .ptr .align 1 _Z17convertFp32ToFp16P6__halfPfii_param_0,
	.param .u64 .ptr .align 1 _Z17convertFp32ToFp16P6__halfPfii_param_1,
	.param .u32 _Z17convertFp32ToFp16P6__halfPfii_param_2,
	.param .u32 _Z17convertFp32ToFp16P6__halfPfii_param_3
)
{
	.reg .pred 	%p<12>;
	.reg .b16 	%rs<32>;
	.reg .b32 	%r<45>;
	.reg .b32 	%f<32>;
	.reg .b64 	%rd<77>;

	ld.param.u64 	%rd11, [_Z17convertFp32ToFp16P6__halfPfii_param_0];
	ld.param.u64 	%rd12, [_Z17convertFp32ToFp16P6__halfPfii_param_1];
	ld.param.u32 	%r18, [_Z17convertFp32ToFp16P6__halfPfii_param_2];
	ld.param.u32 	%r19, [_Z17convertFp32ToFp16P6__halfPfii_param_3];
	cvta.to.global.u64 	%rd1, %rd11;
	cvta.to.global.u64 	%rd2, %rd12;
	min.s32 	%r20, %r18, %r19;
	setp.lt.s32 	%p1, %r20, 1;
	@%p1 bra 	$L__BB0_16;
	and.b32  	%r1, %r19, 15;
	add.s32 	%r2, %r1, -1;
	and.b32  	%r3, %r19, 7;
	add.s32 	%r4, %r3, -1;
	and.b32  	%r5, %r19, 2147483632;
	and.b32  	%r6, %r19, 3;
	neg.s32 	%r7, %r5;
	add.s64 	%rd3, %rd1, 16384;
	add.s64 	%rd4, %rd2, 32768;
	mov.b32 	%r40, 0;
$L__BB0_2:
	setp.lt.u32 	%p2, %r19, 16;
	mov.b32 	%r43, 0;
	@%p2 bra 	$L__BB0_5;
	mul.wide.u32 	%rd13, %r40, 2;
	add.s64 	%rd76, %rd3, %rd13;
	mul.wide.u32 	%rd14, %r40, 4;
	add.s64 	%rd75, %rd4, %rd14;
	mov.u32 	%r41, %r7;
$L__BB0_4:
	.pragma "nounroll";
	ld.global.f32 	%f1, [%rd75+-32768];
	// begin inline asm
	{  cvt.rn.f16.f32 %rs1, %f1;}

	// end inline asm
	st.global.u16 	[%rd76+-16384], %rs1;
	ld.global.f32 	%f2, [%rd75+-28672];
	// begin inline asm
	{  cvt.rn.f16.f32 %rs2, %f2;}

	// end inline asm
	st.global.u16 	[%rd76+-14336], %rs2;
	ld.global.f32 	%f3, [%rd75+-24576];
	// begin inline asm
	{  cvt.rn.f16.f32 %rs3, %f3;}

	// end inline asm
	st.global.u16 	[%rd76+-12288], %rs3;
	ld.global.f32 	%f4, [%rd75+-20480];
	// begin inline asm
	{  cvt.rn.f16.f32 %rs4, %f4;}

	// end inline asm
	st.global.u16 	[%rd76+-10240], %rs4;
	ld.global.f32 	%f5, [%rd75+-16384];
	// begin inline asm
	{  cvt.rn.f16.f32 %rs5, %f5;}

	// end inline asm
	st.global.u16 	[%rd76+-8192], %rs5;
	ld.global.f32 	%f6, [%rd75+-12288];
	// begin inline asm
	{  cvt.rn.f16.f32 %rs6, %f6;}

	// end inline asm
	st.global.u16 	[%rd76+-6144], %rs6;
	ld.global.f32 	%f7, [%rd75+-8192];
	// begin inline asm
	{  cvt.rn.f16.f32 %rs7, %f7;}

	// end inline asm
	st.global.u16 	[%rd76+-4096], %rs7;
	ld.global.f32 	%f8, [%rd75+-4096];
	// begin inline asm
	{  cvt.rn.f16.f32 %rs8, %f8;}

	// end inline asm
	st.global.u16 	[%rd76+-2048], %rs8;
	ld.global.f32 	%f9, [%rd75];
	// begin inline asm
	{  cvt.rn.f16.f32 %rs9, %f9;}

	// end inline asm
	st.global.u16 	[%rd76], %rs9;
	ld.global.f32 	%f10, [%rd75+4096];
	// begin inline asm
	{  cvt.rn.f16.f32 %rs10, %f10;}

	// end inline asm
	st.global.u16 	[%rd76+2048], %rs10;
	ld.global.f32 	%f11, [%rd75+8192];
	// begin inline asm
	{  cvt.rn.f16.f32 %rs11, %f11;}

	// end inline asm
	st.global.u16 	[%rd76+4096], %rs11;
	ld.global.f32 	%f12, [%rd75+12288];
	// begin inline asm
	{  cvt.rn.f16.f32 %rs12, %f12;}

	// end inline asm
	st.global.u16 	[%rd76+6144], %rs12;
	ld.global.f32 	%f13, [%rd75+16384];
	// begin inline asm
	{  cvt.rn.f16.f32 %rs13, %f13;}

	// end inline asm
	st.global.u16 	[%rd76+8192], %rs13;
	ld.global.f32 	%f14, [%rd75+20480];
	// begin inline asm
	{  cvt.rn.f16.f32 %rs14, %f14;}

	// end inline asm
	st.global.u16 	[%rd76+10240], %rs14;
	ld.global.f32 	%f15, [%rd75+24576];
	// begin inline asm
	{  cvt.rn.f16.f32 %rs15, %f15;}

	// end inline asm
	st.global.u16 	[%rd76+12288], %rs15;
	ld.global.f32 	%f16, [%rd75+28672];
	// begin inline asm
	{  cvt.rn.f16.f32 %rs16, %f16;}

	// end inline asm
	st.global.u16 	[%rd76+14336], %rs16;
	add.s32 	%r41, %r41, 16;
	add.s64 	%rd76, %rd76, 32768;
	add.s64 	%rd75, %rd75, 65536;
	setp.ne.s32 	%p3, %r41, 0;
	mov.u32 	%r43, %r5;
	@%p3 bra 	$L__BB0_4;
$L__BB0_5:
	setp.eq.s32 	%p4, %r1, 0;
	@%p4 bra 	$L__BB0_15;
	setp.lt.u32 	%p5, %r2, 7;
	@%p5 bra 	$L__BB0_8;
	shl.b32 	%r23, %r43, 10;
	add.s32 	%r24, %r23, %r40;
	mul.wide.u32 	%rd15, %r24, 2;
	add.s64 	%rd16, %rd1, %rd15;
	mul.wide.u32 	%rd17, %r24, 4;
	add.s64 	%rd18, %rd2, %rd17;
	ld.global.f32 	%f17, [%rd18];
	// begin inline asm
	{  cvt.rn.f16.f32 %rs17, %f17;}

	// end inline asm
	st.global.u16 	[%rd16], %rs17;
	add.s32 	%r25, %r24, 1024;
	mul.wide.u32 	%rd19, %r25, 2;
	add.s64 	%rd20, %rd1, %rd19;
	mul.wide.u32 	%rd21, %r25, 4;
	add.s64 	%rd22, %rd2, %rd21;
	ld.global.f32 	%f18, [%rd22];
	// begin inline asm
	{  cvt.rn.f16.f32 %rs18, %f18;}

	// end inline asm
	st.global.u16 	[%rd20], %rs18;
	add.s32 	%r26, %r24, 2048;
	mul.wide.u32 	%rd23, %r26, 2;
	add.s64 	%rd24, %rd1, %rd23;
	mul.wide.u32 	%rd25, %r26, 4;
	add.s64 	%rd26, %rd2, %rd25;
	ld.global.f32 	%f19, [%rd26];
	// begin inline asm
	{  cvt.rn.f16.f32 %rs19, %f19;}

	// end inline asm
	st.global.u16 	[%rd24], %rs19;
	add.s32 	%r27, %r24, 3072;
	mul.wide.u32 	%rd27, %r27, 2;
	add.s64 	%rd28, %rd1, %rd27;
	mul.wide.u32 	%rd29, %r27, 4;
	add.s64 	%rd30, %rd2, %rd29;
	ld.global.f32 	%f20, [%rd30];
	// begin inline asm
	{  cvt.rn.f16.f32 %rs20, %f20;}

	// end inline asm
	st.global.u16 	[%rd28], %rs20;
	add.s32 	%r28, %r24, 4096;
	mul.wide.u32 	%rd31, %r28, 2;
	add.s64 	%rd32, %rd1, %rd31;
	mul.wide.u32 	%rd33, %r28, 4;
	add.s64 	%rd34, %rd2, %rd33;
	ld.global.f32 	%f21, [%rd34];
	// begin inline asm
	{  cvt.rn.f16.f32 %rs21, %f21;}

	// end inline asm
	st.global.u16 	[%rd32], %rs21;
	add.s32 	%r29, %r24, 5120;
	mul.wide.u32 	%rd35, %r29, 2;
	add.s64 	%rd36, %rd1, %rd35;
	mul.wide.u32 	%rd37, %r29, 4;
	add.s64 	%rd38, %rd2, %rd37;
	ld.global.f32 	%f22, [%rd38];
	// begin inline asm
	{  cvt.rn.f16.f32 %rs22, %f22;}

	// end inline asm
	st.global.u16 	[%rd36], %rs22;
	add.s32 	%r30, %r24, 6144;
	mul.wide.u32 	%rd39, %r30, 2;
	add.s64 	%rd40, %rd1, %rd39;
	mul.wide.u32 	%rd41, %r30, 4;
	add.s64 	%rd42, %rd2, %rd41;
	ld.global.f32 	%f23, [%rd42];
	// begin inline asm
	{  cvt.rn.f16.f32 %rs23, %f23;}

	// end inline asm
	st.global.u16 	[%rd40], %rs23;
	add.s32 	%r31, %r24, 7168;
	mul.wide.u32 	%rd43, %r31, 2;
	add.s64 	%rd44, %rd1, %rd43;
	mul.wide.u32 	%rd45, %r31, 4;
	add.s64 	%rd46, %rd2, %rd45;
	ld.global.f32 	%f24, [%rd46];
	// begin inline asm
	{  cvt.rn.f16.f32 %rs24, %f24;}

	// end inline asm
	st.global.u16 	[%rd44], %rs24;
	add.s32 	%r43, %r43, 8;
$L__BB0_8:
	setp.eq.s32 	%p6, %r3, 0;
	@%p6 bra 	$L__BB0_15;
	setp.lt.u32 	%p7, %r4, 3;
	@%p7 bra 	$L__BB0_11;
	shl.b32 	%r32, %r43, 10;
	add.s32 	%r33, %r32, %r40;
	mul.wide.u32 	%rd47, %r33, 2;
	add.s64 	%rd48, %rd1, %rd47;
	mul.wide.u32 	%rd49, %r33, 4;
	add.s64 	%rd50, %rd2, %rd49;
	ld.global.f32 	%f25, [%rd50];
	// begin inline asm
	{  cvt.rn.f16.f32 %rs25, %f25;}

	// end inline asm
	st.global.u16 	[%rd48], %rs25;
	add.s32 	%r34, %r33, 1024;
	mul.wide.u32 	%rd51, %r34, 2;
	add.s64 	%rd52, %rd1, %rd51;
	mul.wide.u32 	%rd53, %r34, 4;
	add.s64 	%rd54, %rd2, %rd53;
	ld.global.f32 	%f26, [%rd54];
	// begin inline asm
	{  cvt.rn.f16.f32 %rs26, %f26;}

	// end inline asm
	st.global.u16 	[%rd52], %rs26;
	add.s32 	%r35, %r33, 2048;
	mul.wide.u32 	%rd55, %r35, 2;
	add.s64 	%rd56, %rd1, %rd55;
	mul.wide.u32 	%rd57, %r35, 4;
	add.s64 	%rd58, %rd2, %rd57;
	ld.global.f32 	%f27, [%rd58];
	// begin inline asm
	{  cvt.rn.f16.f32 %rs27, %f27;}

	// end inline asm
	st.global.u16 	[%rd56], %rs27;
	add.s32 	%r36, %r33, 3072;
	mul.wide.u32 	%rd59, %r36, 2;
	add.s64 	%rd60, %rd1, %rd59;
	mul.wide.u32 	%rd61, %r36, 4;
	add.s64 	%rd62, %rd2, %rd61;
	ld.global.f32 	%f28, [%rd62];
	// begin inline asm
	{  cvt.rn.f16.f32 %rs28, %f28;}

	// end inline asm
	st.global.u16 	[%rd60], %rs28;
	add.s32 	%r43, %r43, 4;
$L__BB0_11:
	setp.eq.s32 	%p8, %r6, 0;
	@%p8 bra 	$L__BB0_15;
	setp.eq.s32 	%p9, %r6, 1;
	shl.b32 	%r37, %r43, 10;
	add.s32 	%r16, %r37, %r40;
	mul.wide.u32 	%rd63, %r16, 2;
	add.s64 	%rd64, %rd1, %rd63;
	mul.wide.u32 	%rd65, %r16, 4;
	add.s64 	%rd66, %rd2, %rd65;
	ld.global.f32 	%f29, [%rd66];
	// begin inline asm
	{  cvt.rn.f16.f32 %rs29, %f29;}

	// end inline asm
	st.global.u16 	[%rd64], %rs29;
	@%p9 bra 	$L__BB0_15;
	setp.eq.s32 	%p10, %r6, 2;
	add.s32 	%r38, %r16, 1024;
	mul.wide.u32 	%rd67, %r38, 2;
	add.s64 	%rd68, %rd1, %rd67;
	mul.wide.u32 	%rd69, %r38, 4;
	add.s64 	%rd70, %rd2, %rd69;
	ld.global.f32 	%f30, [%rd70];
	// begin inline asm
	{  cvt.rn.f16.f32 %rs30, %f30;}

	// end inline asm
	st.global.u16 	[%rd68], %rs30;
	@%p10 bra 	$L__BB0_15;
	add.s32 	%r39, %r16, 2048;
	mul.wide.u32 	%rd71, %r39, 2;
	add.s64 	%rd72, %rd1, %rd71;
	mul.wide.u32 	%rd73, %r39, 4;
	add.s64 	%rd74, %rd2, %rd73;
	ld.global.f32 	%f31, [%rd74];
	// begin inline asm
	{  cvt.rn.f16.f32 %rs31, %f31;}

	// end inline asm
	st.global.u16 	[%rd72], %rs31;
$L__BB0_15:
	add.s32 	%r40, %r40, 1;
	setp.ne.s32 	%p11, %r40, %r18;
	@%p11 bra 	$L__BB0_2;
$L__BB0_16:
	ret;

}
	// .globl	_Z11calculate_EPfP6__halfii
.visible .entry _Z11calculate_EPfP6__halfii(
	.param .u64 .ptr .align 1 _Z11calculate_EPfP6__halfii_param_0,
	.param .u64 .ptr .align 1 _Z11calculate_EPfP6__halfii_param_1,
	.param .u32 _Z11calculate_EPfP6__halfii_param_2,
	.param .u32 _Z11calculate_EPfP6__halfii_param_3
)
{
	.reg .pred 	%p<4>;
	.reg .b32 	%r<11>;

	mov.b32 	%r9, 0;
$L__BB1_1:
	setp.gt.u32 	%p1, %r9, 1015;
	@%p1 bra 	$L__BB1_4;
	and.b32  	%r2, %r9, 1016;
	mov.b32 	%r10, 0;
$L__BB1_3:
	.pragma "nounroll";
	add.s32 	%r10, %r10, 8;
	xor.b32  	%r8, %r2, %r10;
	setp.ne.s32 	%p2, %r8, 1016;
	@%p2 bra 	$L__BB1_3;
$L__BB1_4:
	add.s32 	%r9, %r9, 1;
	setp.ne.s32 	%p3, %r9, 1024;
	@%p3 bra 	$L__BB1_1;
	ret;

}
	// .globl	_Z12wmma_exampleP6__halfS0_Pfiiiff
.visible .entry _Z12wmma_exampleP6__halfS0_Pfiiiff(
	.param .u64 .ptr .align 1 _Z12wmma_exampleP6__halfS0_Pfiiiff_param_0,
	.param .u64 .ptr .align 1 _Z12wmma_exampleP6__halfS0_Pfiiiff_param_1,
	.param .u64 .ptr .align 1 _Z12wmma_exampleP6__halfS0_Pfiiiff_param_2,
	.param .u32 _Z12wmma_exampleP6__halfS0_Pfiiiff_param_3,
	.param .u32 _Z12wmma_exampleP6__halfS0_Pfiiiff_param_4,
	.param .u32 _Z12wmma_exampleP6__halfS0_Pfiiiff_param_5,
	.param .f32 _Z12wmma_exampleP6__halfS0_Pfiiiff_param_6,
	.param .f32 _Z12wmma_exampleP6__halfS0_Pfiiiff_param_7
)
{
	.reg .pred 	%p<17>;
	.reg .b32 	%r<146>;
	.reg .b32 	%f<231>;
	.reg .b64 	%rd<40>;

	ld.param.u64 	%rd6, [_Z12wmma_exampleP6__halfS0_Pfiiiff_param_0];
	ld.param.u64 	%rd7, [_Z12wmma_exampleP6__halfS0_Pfiiiff_param_1];
	ld.param.u32 	%r36, [_Z12wmma_exampleP6__halfS0_Pfiiiff_param_3];
	ld.param.u32 	%r37, [_Z12wmma_exampleP6__halfS0_Pfiiiff_param_4];
	ld.param.u32 	%r38, [_Z12wmma_exampleP6__halfS0_Pfiiiff_param_5];
	ld.param.f32 	%f121, [_Z12wmma_exampleP6__halfS0_Pfiiiff_param_6];
	ld.param.f32 	%f122, [_Z12wmma_exampleP6__halfS0_Pfiiiff_param_7];
	cvta.to.global.u64 	%rd1, %rd7;
	cvta.to.global.u64 	%rd2, %rd6;
	mov.u32 	%r39, %ctaid.x;
	mov.u32 	%r40, %ntid.x;
	mov.u32 	%r41, %tid.x;
	mad.lo.s32 	%r1, %r39, %r40, %r41;
	mov.u32 	%r42, %ctaid.y;
	mov.u32 	%r43, %ntid.y;
	mov.u32 	%r44, %tid.y;
	mad.lo.s32 	%r2, %r42, %r43, %r44;
	setp.lt.s32 	%p2, %r38, 1;
	mov.f32 	%f166, 0f00000000;
	mov.f32 	%f165, %f166;
	mov.f32 	%f164, %f166;
	mov.f32 	%f163, %f166;
	mov.f32 	%f162, %f166;
	mov.f32 	%f161, %f166;
	mov.f32 	%f160, %f166;
	mov.f32 	%f159, %f166;
	@%p2 bra 	$L__BB2_17;
	shr.u32 	%r46, %r1, 1;
	and.b32  	%r47, %r46, 2147483632;
	shl.b32 	%r48, %r2, 4;
	setp.lt.s32 	%p3, %r47, %r36;
	setp.lt.s32 	%p4, %r48, %r37;
	and.pred  	%p1, %p3, %p4;
	cvt.u64.u32 	%rd3, %r47;
	mul.lo.s32 	%r3, %r38, %r48;
	add.s32 	%r49, %r38, -1;
	shr.u32 	%r50, %r49, 4;
	add.s32 	%r4, %r50, 1;
	and.b32  	%r5, %r4, 3;
	setp.lt.u32 	%p5, %r38, 49;
	mov.b32 	%r142, 0;
	mov.f32 	%f159, 0f00000000;
	mov.f32 	%f160, %f159;
	mov.f32 	%f161, %f159;
	mov.f32 	%f162, %f159;
	mov.f32 	%f163, %f159;
	mov.f32 	%f164, %f159;
	mov.f32 	%f165, %f159;
	mov.f32 	%f166, %f159;
	@%p5 bra 	$L__BB2_12;
	mul.lo.s32 	%r139, %r36, 48;
	shl.b32 	%r7, %r36, 6;
	shl.b32 	%r138, %r36, 5;
	shl.b32 	%r137, %r36, 4;
	and.b32  	%r52, %r4, 536870908;
	neg.s32 	%r135, %r52;
	mov.f32 	%f159, 0f00000000;
	mov.b32 	%r136, 0;
	not.pred 	%p6, %p1;
	mov.u32 	%r140, %r3;
	mov.u32 	%r142, %r136;
$L__BB2_3:
	@%p6 bra 	$L__BB2_5;
	cvt.s64.s32 	%rd8, %r136;
	add.s64 	%rd9, %rd8, %rd3;
	shl.b64 	%rd10, %rd9, 1;
	add.s64 	%rd11, %rd2, %rd10;
	wmma.load.a.sync.aligned.col.m16n16k16.global.f16 	{%r53, %r54, %r55, %r56, %r57, %r58, %r59, %r60}, [%rd11], %r36;
	mul.wide.u32 	%rd12, %r140, 2;
	add.s64 	%rd13, %rd1, %rd12;
	wmma.load.b.sync.aligned.col.m16n16k16.global.f16 	{%r61, %r62, %r63, %r64, %r65, %r66, %r67, %r68}, [%rd13], %r38;
	wmma.mma.sync.aligned.col.col.m16n16k16.f32.f32 {%f166, %f165, %f164, %f163, %f162, %f161, %f160, %f159}, {%r53, %r54, %r55, %r56, %r57, %r58, %r59, %r60}, {%r61, %r62, %r63, %r64, %r65, %r66, %r67, %r68}, {%f166, %f165, %f164, %f163, %f162, %f161, %f160, %f159};
$L__BB2_5:
	mul.wide.u32 	%rd14, %r140, 2;
	add.s64 	%rd4, %rd1, %rd14;
	@%p6 bra 	$L__BB2_7;
	cvt.s64.s32 	%rd15, %r137;
	add.s64 	%rd16, %rd15, %rd3;
	shl.b64 	%rd17, %rd16, 1;
	add.s64 	%rd18, %rd2, %rd17;
	wmma.load.a.sync.aligned.col.m16n16k16.global.f16 	{%r69, %r70, %r71, %r72, %r73, %r74, %r75, %r76}, [%rd18], %r36;
	add.s64 	%rd19, %rd4, 32;
	wmma.load.b.sync.aligned.col.m16n16k16.global.f16 	{%r77, %r78, %r79, %r80, %r81, %r82, %r83, %r84}, [%rd19], %r38;
	wmma.mma.sync.aligned.col.col.m16n16k16.f32.f32 {%f166, %f165, %f164, %f163, %f162, %f161, %f160, %f159}, {%r69, %r70, %r71, %r72, %r73, %r74, %r75, %r76}, {%r77, %r78, %r79, %r80, %r81, %r82, %r83, %r84}, {%f166, %f165, %f164, %f163, %f162, %f161, %f160, %f159};
$L__BB2_7:
	@%p6 bra 	$L__BB2_9;
	cvt.s64.s32 	%rd20, %r138;
	add.s64 	%rd21, %rd20, %rd3;
	shl.b64 	%rd22, %rd21, 1;
	add.s64 	%rd23, %rd2, %rd22;
	wmma.load.a.sync.aligned.col.m16n16k16.global.f16 	{%r85, %r86, %r87, %r88, %r89, %r90, %r91, %r92}, [%rd23], %r36;
	add.s64 	%rd24, %rd4, 64;
	wmma.load.b.sync.aligned.col.m16n16k16.global.f16 	{%r93, %r94, %r95, %r96, %r97, %r98, %r99, %r100}, [%rd24], %r38;
	wmma.mma.sync.aligned.col.col.m16n16k16.f32.f32 {%f166, %f165, %f164, %f163, %f162, %f161, %f160, %f159}, {%r85, %r86, %r87, %r88, %r89, %r90, %r91, %r92}, {%r93, %r94, %r95, %r96, %r97, %r98, %r99, %r100}, {%f166, %f165, %f164, %f163, %f162, %f161, %f160, %f159};
$L__BB2_9:
	@%p6 bra 	$L__BB2_11;
	cvt.s64.s32 	%rd25, %r139;
	add.s64 	%rd26, %rd25, %rd3;
	shl.b64 	%rd27, %rd26, 1;
	add.s64 	%rd28, %rd2, %rd27;
	wmma.load.a.sync.aligned.col.m16n16k16.global.f16 	{%r101, %r102, %r103, %r104, %r105, %r106, %r107, %r108}, [%rd28], %r36;
	add.s64 	%rd29, %rd4, 96;
	wmma.load.b.sync.aligned.col.m16n16k16.global.f16 	{%r109, %r110, %r111, %r112, %r113, %r114, %r115, %r116}, [%rd29], %r38;
	wmma.mma.sync.aligned.col.col.m16n16k16.f32.f32 {%f166, %f165, %f164, %f163, %f162, %f161, %f160, %f159}, {%r101, %r102, %r103, %r104, %r105, %r106, %r107, %r108}, {%r109, %r110, %r111, %r112, %r113, %r114, %r115, %r116}, {%f166, %f165, %f164, %f163, %f162, %f161, %f160, %f159};
$L__BB2_11:
	add.s32 	%r142, %r142, 64;
	add.s32 	%r140, %r140, 64;
	add.s32 	%r139, %r139, %r7;
	add.s32 	%r138, %r138, %r7;
	add.s32 	%r137, %r137, %r7;
	add.s32 	%r136, %r136, %r7;
	add.s32 	%r135, %r135, 4;
	setp.ne.s32 	%p10, %r135, 0;
	@%p10 bra 	$L__BB2_3;
$L__BB2_12:
	setp.eq.s32 	%p11, %r5, 0;
	@%p11 bra 	$L__BB2_17;
	add.s32 	%r145, %r142, %r3;
	mul.lo.s32 	%r144, %r142, %r36;
	shl.b32 	%r28, %r36, 4;
	neg.s32 	%r143, %r5;
	not.pred 	%p12, %p1;
$L__BB2_14:
	.pragma "nounroll";
	@%p12 bra 	$L__BB2_16;
	cvt.s64.s32 	%rd30, %r144;
	add.s64 	%rd31, %rd30, %rd3;
	shl.b64 	%rd32, %rd31, 1;
	add.s64 	%rd33, %rd2, %rd32;
	wmma.load.a.sync.aligned.col.m16n16k16.global.f16 	{%r117, %r118, %r119, %r120, %r121, %r122, %r123, %r124}, [%rd33], %r36;
	mul.wide.u32 	%rd34, %r145, 2;
	add.s64 	%rd35, %rd1, %rd34;
	wmma.load.b.sync.aligned.col.m16n16k16.global.f16 	{%r125, %r126, %r127, %r128, %r129, %r130, %r131, %r132}, [%rd35], %r38;
	wmma.mma.sync.aligned.col.col.m16n16k16.f32.f32 {%f166, %f165, %f164, %f163, %f162, %f161, %f160, %f159}, {%r117, %r118, %r119, %r120, %r121, %r122, %r123, %r124}, {%r125, %r126, %r127, %r128, %r129, %r130, %r131, %r132}, {%f166, %f165, %f164, %f163, %f162, %f161, %f160, %f159};
$L__BB2_16:
	add.s32 	%r145, %r145, 16;
	add.s32 	%r144, %r144, %r28;
	add.s32 	%r143, %r143, 1;
	setp.ne.s32 	%p13, %r143, 0;
	@%p13 bra 	$L__BB2_14;
$L__BB2_17:
	setp.gt.u32 	%p14, %r1, 31;
	setp.gt.u32 	%p15, %r2, 63;
	or.pred  	%p16, %p14, %p15;
	@%p16 bra 	$L__BB2_19;
	ld.param.u64 	%rd39, [_Z12wmma_exampleP6__halfS0_Pfiiiff_param_2];
	mul.lo.s32 	%r133, %r2, %r36;
	shl.b32 	%r134, %r133, 4;
	cvta.to.global.u64 	%rd36, %rd39;
	mul.wide.s32 	%rd37, %r134, 4;
	add.s64 	%rd38, %rd36, %rd37;
	wmma.load.c.sync.aligned.col.m16n16k16.global.f32 	{%f127, %f128, %f129, %f130, %f131, %f132, %f133, %f134}, [%rd38], %r36;
	mul.f32 	%f135, %f122, %f127;
	fma.rn.f32 	%f136, %f121, %f166, %f135;
	mul.f32 	%f137, %f122, %f128;
	fma.rn.f32 	%f138, %f121, %f165, %f137;
	mul.f32 	%f139, %f122, %f129;
	fma.rn.f32 	%f140, %f121, %f164, %f139;
	mul.f32 	%f141, %f122, %f130;
	fma.rn.f32 	%f142, %f121, %f163, %f141;
	mul.f32 	%f143, %f122, %f131;
	fma.rn.f32 	%f144, %f121, %f162, %f143;
	mul.f32 	%f145, %f122, %f132;
	fma.rn.f32 	%f146, %f121, %f161, %f145;
	mul.f32 	%f147, %f122, %f133;
	fma.rn.f32 	%f148, %f121, %f160, %f147;
	mul.f32 	%f149, %f122, %f134;
	fma.rn.f32 	%f150, %f121, %f159, %f149;
	wmma.store.d.sync.aligned.col.m16n16k16.global.f32 	[%rd38], {%f136, %f138, %f140, %f142, %f144, %f146, %f148, %f150}, %r36;
$L__BB2_19:
	ret;

}
	// .globl	_Z18judge_flipping_comP6__halfPfS0_S0_S1_ifi
.visible .entry _Z18judge_flipping_comP6__halfPfS0_S0_S1_ifi(
	.param .u64 .ptr .align 1 _Z18judge_flipping_comP6__halfPfS0_S0_S1_ifi_param_0,
	.param .u64 .ptr .align 1 _Z18judge_flipping_comP6__halfPfS0_S0_S1_ifi_param_1,
	.param .u64 .ptr .align 1 _Z18judge_flipping_comP6__halfPfS0_S0_S1_ifi_param_2,
	.param .u64 .ptr .align 1 _Z18judge_flipping_comP6__halfPfS0_S0_S1_ifi_param_3,
	.param .u64 .ptr .align 1 _Z18judge_flipping_comP6__halfPfS0_S0_S1_ifi_param_4,
	.param .u32 _Z18judge_flipping_comP6__halfPfS0_S0_S1_ifi_param_5,
	.param .f32 _Z18judge_flipping_comP6__halfPfS0_S0_S1_ifi_param_6,
	.param .u32 _Z18judge_flipping_comP6__halfPfS0_S0_S1_ifi_param_7
)
{
	.reg .pred 	%p<32>;
	.reg .b16 	%rs<139>;
	.reg .b32 	%r<455>;
	.reg .b32 	%f<214>;
	.reg .b64 	%rd<152>;

	ld.param.u64 	%rd8, [_Z18judge_flipping_comP6__halfPfS0_S0_S1_ifi_param_0];
	ld.param.u64 	%rd9, [_Z18judge_flipping_comP6__halfPfS0_S0_S1_ifi_param_2];
	ld.param.u64 	%rd10, [_Z18judge_flipping_comP6__halfPfS0_S0_S1_ifi_param_3];
	ld.param.u64 	%rd11, [_Z18judge_flipping_comP6__halfPfS0_S0_S1_ifi_param_4];
	ld.param.u32 	%r66, [_Z18judge_flipping_comP6__halfPfS0_S0_S1_ifi_param_5];
	ld.param.u32 	%r64, [_Z18judge_flipping_comP6__halfPfS0_S0_S1_ifi_param_7];
	cvta.to.global.u64 	%rd1, %rd8;
	cvta.to.global.u64 	%rd2, %rd10;
	cvta.to.global.u64 	%rd3, %rd11;
	cvta.to.global.u64 	%rd4, %rd9;
	mov.u32 	%r67, %ctaid.x;
	mov.u32 	%r68, %ntid.x;
	mov.u32 	%r69, %tid.x;
	mad.lo.s32 	%r70, %r67, %r68, %r69;
	shr.u32 	%r71, %r70, 31;
	add.s32 	%r72, %r70, %r71;
	and.b32  	%r73, %r72, 268435454;
	sub.s32 	%r74, %r70, %r73;
	add.s32 	%r1, %r70, 1;
	shl.b32 	%r2, %r74, 4;
	add.s32 	%r3, %r64, %r2;
	add.s32 	%r4, %r3, 16;
	shl.b32 	%r5, %r70, 10;
	shl.b32 	%r6, %r70, 4;
	setp.eq.s32 	%p1, %r70, 0;
	setp.eq.s32 	%p2, %r70, 15;
	shl.b32 	%r75, %r66, 4;
	cvt.rn.f32.s32 	%f1, %r75;
	add.s32 	%r76, %r5, -1024;
	selp.b32 	%r7, 15360, %r76, %p1;
	add.s32 	%r77, %r5, 1024;
	selp.b32 	%r8, 0, %r77, %p2;
	mov.b32 	%r435, 0;
	mov.b16 	%rs133, 0;
	mov.u16 	%rs134, %rs133;
	mov.u32 	%r436, %r3;
$L__BB3_1:
	ld.param.u64 	%rd150, [_Z18judge_flipping_comP6__halfPfS0_S0_S1_ifi_param_1];
	add.s32 	%r11, %r5, %r436;
	shr.s32 	%r78, %r436, 31;
	shr.u32 	%r79, %r78, 27;
	add.s32 	%r80, %r436, %r79;
	and.b32  	%r81, %r80, -32;
	sub.s32 	%r82, %r436, %r81;
	add.s32 	%r12, %r6, %r82;
	cvta.to.global.u64 	%rd12, %rd150;
	mul.wide.s32 	%rd13, %r11, 4;
	add.s64 	%rd14, %rd12, %rd13;
	ld.global.f32 	%f197, [%rd14];
	setp.ge.s32 	%p3, %r3, %r436;
	@%p3 bra 	$L__BB3_13;
	add.s32 	%r83, %r435, -1;
	shl.b32 	%r13, %r436, 10;
	setp.lt.u32 	%p4, %r83, 7;
	mov.u32 	%r439, %r3;
	@%p4 bra 	$L__BB3_5;
	and.b32  	%r14, %r435, -8;
	mov.b32 	%r438, 0;
	mov.u32 	%r439, %r3;
$L__BB3_4:
	.pragma "nounroll";
	add.s32 	%r85, %r13, %r439;
	mul.wide.s32 	%rd15, %r85, 2;
	add.s64 	%rd16, %rd1, %rd15;
	ld.global.u16 	%rs19, [%rd16];
	// begin inline asm
	{  cvt.f32.f16 %f41, %rs19;}

	// end inline asm
	shr.s32 	%r86, %r439, 31;
	shr.u32 	%r87, %r86, 27;
	add.s32 	%r88, %r439, %r87;
	and.b32  	%r89, %r88, -32;
	sub.s32 	%r90, %r439, %r89;
	add.s32 	%r91, %r6, %r90;
	mul.wide.s32 	%rd17, %r91, 2;
	add.s64 	%rd18, %rd2, %rd17;
	ld.global.u16 	%rs20, [%rd18];
	// begin inline asm
	{  cvt.f32.f16 %f42, %rs20;}

	// end inline asm
	fma.rn.f32 	%f57, %f41, %f42, %f197;
	add.s32 	%r92, %r439, 1;
	ld.global.u16 	%rs21, [%rd16+2];
	// begin inline asm
	{  cvt.f32.f16 %f43, %rs21;}

	// end inline asm
	shr.s32 	%r93, %r92, 31;
	shr.u32 	%r94, %r93, 27;
	add.s32 	%r95, %r92, %r94;
	and.b32  	%r96, %r95, -32;
	sub.s32 	%r97, %r92, %r96;
	add.s32 	%r98, %r6, %r97;
	mul.wide.s32 	%rd19, %r98, 2;
	add.s64 	%rd20, %rd2, %rd19;
	ld.global.u16 	%rs22, [%rd20];
	// begin inline asm
	{  cvt.f32.f16 %f44, %rs22;}

	// end inline asm
	fma.rn.f32 	%f58, %f43, %f44, %f57;
	add.s32 	%r99, %r439, 2;
	ld.global.u16 	%rs23, [%rd16+4];
	// begin inline asm
	{  cvt.f32.f16 %f45, %rs23;}

	// end inline asm
	shr.s32 	%r100, %r99, 31;
	shr.u32 	%r101, %r100, 27;
	add.s32 	%r102, %r99, %r101;
	and.b32  	%r103, %r102, -32;
	sub.s32 	%r104, %r99, %r103;
	add.s32 	%r105, %r6, %r104;
	mul.wide.s32 	%rd21, %r105, 2;
	add.s64 	%rd22, %rd2, %rd21;
	ld.global.u16 	%rs24, [%rd22];
	// begin inline asm
	{  cvt.f32.f16 %f46, %rs24;}

	// end inline asm
	fma.rn.f32 	%f59, %f45, %f46, %f58;
	add.s32 	%r106, %r439, 3;
	ld.global.u16 	%rs25, [%rd16+6];
	// begin inline asm
	{  cvt.f32.f16 %f47, %rs25;}

	// end inline asm
	shr.s32 	%r107, %r106, 31;
	shr.u32 	%r108, %r107, 27;
	add.s32 	%r109, %r106, %r108;
	and.b32  	%r110, %r109, -32;
	sub.s32 	%r111, %r106, %r110;
	add.s32 	%r112, %r6, %r111;
	mul.wide.s32 	%rd23, %r112, 2;
	add.s64 	%rd24, %rd2, %rd23;
	ld.global.u16 	%rs26, [%rd24];
	// begin inline asm
	{  cvt.f32.f16 %f48, %rs26;}

	// end inline asm
	fma.rn.f32 	%f60, %f47, %f48, %f59;
	add.s32 	%r113, %r439, 4;
	ld.global.u16 	%rs27, [%rd16+8];
	// begin inline asm
	{  cvt.f32.f16 %f49, %rs27;}

	// end inline asm
	shr.s32 	%r114, %r113, 31;
	shr.u32 	%r115, %r114, 27;
	add.s32 	%r116, %r113, %r115;
	and.b32  	%r117, %r116, -32;
	sub.s32 	%r118, %r113, %r117;
	add.s32 	%r119, %r6, %r118;
	mul.wide.s32 	%rd25, %r119, 2;
	add.s64 	%rd26, %rd2, %rd25;
	ld.global.u16 	%rs28, [%rd26];
	// begin inline asm
	{  cvt.f32.f16 %f50, %rs28;}

	// end inline asm
	fma.rn.f32 	%f61, %f49, %f50, %f60;
	add.s32 	%r120, %r439, 5;
	ld.global.u16 	%rs29, [%rd16+10];
	// begin inline asm
	{  cvt.f32.f16 %f51, %rs29;}

	// end inline asm
	shr.s32 	%r121, %r120, 31;
	shr.u32 	%r122, %r121, 27;
	add.s32 	%r123, %r120, %r122;
	and.b32  	%r124, %r123, -32;
	sub.s32 	%r125, %r120, %r124;
	add.s32 	%r126, %r6, %r125;
	mul.wide.s32 	%rd27, %r126, 2;
	add.s64 	%rd28, %rd2, %rd27;
	ld.global.u16 	%rs30, [%rd28];
	// begin inline asm
	{  cvt.f32.f16 %f52, %rs30;}

	// end inline asm
	fma.rn.f32 	%f62, %f51, %f52, %f61;
	add.s32 	%r127, %r439, 6;
	ld.global.u16 	%rs31, [%rd16+12];
	// begin inline asm
	{  cvt.f32.f16 %f53, %rs31;}

	// end inline asm
	shr.s32 	%r128, %r127, 31;
	shr.u32 	%r129, %r128, 27;
	add.s32 	%r130, %r127, %r129;
	and.b32  	%r131, %r130, -32;
	sub.s32 	%r132, %r127, %r131;
	add.s32 	%r133, %r6, %r132;
	mul.wide.s32 	%rd29, %r133, 2;
	add.s64 	%rd30, %rd2, %rd29;
	ld.global.u16 	%rs32, [%rd30];
	// begin inline asm
	{  cvt.f32.f16 %f54, %rs32;}

	// end inline asm
	fma.rn.f32 	%f63, %f53, %f54, %f62;
	add.s32 	%r134, %r439, 7;
	ld.global.u16 	%rs33, [%rd16+14];
	// begin inline asm
	{  cvt.f32.f16 %f55, %rs33;}

	// end inline asm
	shr.s32 	%r135, %r134, 31;
	shr.u32 	%r136, %r135, 27;
	add.s32 	%r137, %r134, %r136;
	and.b32  	%r138, %r137, -32;
	sub.s32 	%r139, %r134, %r138;
	add.s32 	%r140, %r6, %r139;
	mul.wide.s32 	%rd31, %r140, 2;
	add.s64 	%rd32, %rd2, %rd31;
	ld.global.u16 	%rs34, [%rd32];
	// begin inline asm
	{  cvt.f32.f16 %f56, %rs34;}

	// end inline asm
	fma.rn.f32 	%f197, %f55, %f56, %f63;
	add.s32 	%r439, %r439, 8;
	add.s32 	%r438, %r438, 8;
	setp.ne.s32 	%p5, %r438, %r14;
	@%p5 bra 	$L__BB3_4;
$L__BB3_5:
	and.b32  	%r141, %r435, 7;
	setp.eq.s32 	%p6, %r141, 0;
	@%p6 bra 	$L__BB3_13;
	cvt.u32.u16 	%r142, %rs134;
	and.b32  	%r20, %r142, 7;
	add.s32 	%r143, %r20, -1;
	setp.lt.u32 	%p7, %r143, 3;
	@%p7 bra 	$L__BB3_8;
	add.s32 	%r144, %r13, %r439;
	mul.wide.s32 	%rd33, %r144, 2;
	add.s64 	%rd34, %rd1, %rd33;
	ld.global.u16 	%rs35, [%rd34];
	// begin inline asm
	{  cvt.f32.f16 %f65, %rs35;}

	// end inline asm
	shr.s32 	%r145, %r439, 31;
	shr.u32 	%r146, %r145, 27;
	add.s32 	%r147, %r439, %r146;
	and.b32  	%r148, %r147, -32;
	sub.s32 	%r149, %r439, %r148;
	add.s32 	%r150, %r6, %r149;
	mul.wide.s32 	%rd35, %r150, 2;
	add.s64 	%rd36, %rd2, %rd35;
	ld.global.u16 	%rs36, [%rd36];
	// begin inline asm
	{  cvt.f32.f16 %f66, %rs36;}

	// end inline asm
	fma.rn.f32 	%f73, %f65, %f66, %f197;
	add.s32 	%r151, %r439, 1;
	ld.global.u16 	%rs37, [%rd34+2];
	// begin inline asm
	{  cvt.f32.f16 %f67, %rs37;}

	// end inline asm
	shr.s32 	%r152, %r151, 31;
	shr.u32 	%r153, %r152, 27;
	add.s32 	%r154, %r151, %r153;
	and.b32  	%r155, %r154, -32;
	sub.s32 	%r156, %r151, %r155;
	add.s32 	%r157, %r6, %r156;
	mul.wide.s32 	%rd37, %r157, 2;
	add.s64 	%rd38, %rd2, %rd37;
	ld.global.u16 	%rs38, [%rd38];
	// begin inline asm
	{  cvt.f32.f16 %f68, %rs38;}

	// end inline asm
	fma.rn.f32 	%f74, %f67, %f68, %f73;
	add.s32 	%r158, %r439, 2;
	ld.global.u16 	%rs39, [%rd34+4];
	// begin inline asm
	{  cvt.f32.f16 %f69, %rs39;}

	// end inline asm
	shr.s32 	%r159, %r158, 31;
	shr.u32 	%r160, %r159, 27;
	add.s32 	%r161, %r158, %r160;
	and.b32  	%r162, %r161, -32;
	sub.s32 	%r163, %r158, %r162;
	add.s32 	%r164, %r6, %r163;
	mul.wide.s32 	%rd39, %r164, 2;
	add.s64 	%rd40, %rd2, %rd39;
	ld.global.u16 	%rs40, [%rd40];
	// begin inline asm
	{  cvt.f32.f16 %f70, %rs40;}

	// end inline asm
	fma.rn.f32 	%f75, %f69, %f70, %f74;
	add.s32 	%r165, %r439, 3;
	ld.global.u16 	%rs41, [%rd34+6];
	// begin inline asm
	{  cvt.f32.f16 %f71, %rs41;}

	// end inline asm
	shr.s32 	%r166, %r165, 31;
	shr.u32 	%r167, %r166, 27;
	add.s32 	%r168, %r165, %r167;
	and.b32  	%r169, %r168, -32;
	sub.s32 	%r170, %r165, %r169;
	add.s32 	%r171, %r6, %r170;
	mul.wide.s32 	%rd41, %r171, 2;
	add.s64 	%rd42, %rd2, %rd41;
	ld.global.u16 	%rs42, [%rd42];
	// begin inline asm
	{  cvt.f32.f16 %f72, %rs42;}

	// end inline asm
	fma.rn.f32 	%f197, %f71, %f72, %f75;
	add.s32 	%r439, %r439, 4;
$L__BB3_8:
	and.b32  	%r172, %r20, 3;
	setp.eq.s32 	%p8, %r172, 0;
	@%p8 bra 	$L__BB3_13;
	and.b16  	%rs43, %rs133, 3;
	setp.eq.s16 	%p9, %rs43, 1;
	@%p9 bra 	$L__BB3_11;
	add.s32 	%r173, %r13, %r439;
	mul.wide.s32 	%rd43, %r173, 2;
	add.s64 	%rd44, %rd1, %rd43;
	ld.global.u16 	%rs44, [%rd44];
	// begin inline asm
	{  cvt.f32.f16 %f77, %rs44;}

	// end inline asm
	shr.s32 	%r174, %r439, 31;
	shr.u32 	%r175, %r174, 27;
	add.s32 	%r176, %r439, %r175;
	and.b32  	%r177, %r176, -32;
	sub.s32 	%r178, %r439, %r177;
	add.s32 	%r179, %r6, %r178;
	mul.wide.s32 	%rd45, %r179, 2;
	add.s64 	%rd46, %rd2, %rd45;
	ld.global.u16 	%rs45, [%rd46];
	// begin inline asm
	{  cvt.f32.f16 %f78, %rs45;}

	// end inline asm
	fma.rn.f32 	%f81, %f77, %f78, %f197;
	add.s32 	%r180, %r439, 1;
	ld.global.u16 	%rs46, [%rd44+2];
	// begin inline asm
	{  cvt.f32.f16 %f79, %rs46;}

	// end inline asm
	shr.s32 	%r181, %r180, 31;
	shr.u32 	%r182, %r181, 27;
	add.s32 	%r183, %r180, %r182;
	and.b32  	%r184, %r183, -32;
	sub.s32 	%r185, %r180, %r184;
	add.s32 	%r186, %r6, %r185;
	mul.wide.s32 	%rd47, %r186, 2;
	add.s64 	%rd48, %rd2, %rd47;
	ld.global.u16 	%rs47, [%rd48];
	// begin inline asm
	{  cvt.f32.f16 %f80, %rs47;}

	// end inline asm
	fma.rn.f32 	%f197, %f79, %f80, %f81;
	add.s32 	%r439, %r439, 2;
$L__BB3_11:
	and.b16  	%rs48, %rs133, 1;
	setp.eq.b16 	%p10, %rs48, 1;
	not.pred 	%p11, %p10;
	@%p11 bra 	$L__BB3_13;
	add.s32 	%r187, %r13, %r439;
	mul.wide.s32 	%rd49, %r187, 2;
	add.s64 	%rd50, %rd1, %rd49;
	ld.global.u16 	%rs49, [%rd50];
	// begin inline asm
	{  cvt.f32.f16 %f82, %rs49;}

	// end inline asm
	shr.s32 	%r188, %r439, 31;
	shr.u32 	%r189, %r188, 27;
	add.s32 	%r190, %r439, %r189;
	and.b32  	%r191, %r190, -32;
	sub.s32 	%r192, %r439, %r191;
	add.s32 	%r193, %r6, %r192;
	mul.wide.s32 	%rd51, %r193, 2;
	add.s64 	%rd52, %rd2, %rd51;
	ld.global.u16 	%rs50, [%rd52];
	// begin inline asm
	{  cvt.f32.f16 %f83, %rs50;}

	// end inline asm
	fma.rn.f32 	%f197, %f82, %f83, %f197;
$L__BB3_13:
	mul.wide.s32 	%rd53, %r11, 2;
	add.s64 	%rd5, %rd4, %rd53;
	ld.global.u16 	%rs3, [%rd5];
	// begin inline asm
	{  cvt.f32.f16 %f84, %rs3;}

	// end inline asm
	mul.f32 	%f87, %f84, 0f42000000;
	add.s32 	%r194, %r436, %r7;
	mul.wide.s32 	%rd54, %r194, 2;
	add.s64 	%rd55, %rd4, %rd54;
	ld.global.u16 	%rs52, [%rd55];
	// begin inline asm
	{  cvt.f32.f16 %f85, %rs52;}

	// end inline asm
	add.s32 	%r195, %r436, %r8;
	mul.wide.s32 	%rd56, %r195, 2;
	add.s64 	%rd57, %rd4, %rd56;
	ld.global.u16 	%rs53, [%rd57];
	// begin inline asm
	{  cvt.f32.f16 %f86, %rs53;}

	// end inline asm
	add.f32 	%f88, %f85, %f86;
	mul.f32 	%f89, %f88, %f1;
	sub.f32 	%f90, %f197, %f89;
	mul.f32 	%f91, %f87, %f90;
	mul.wide.s32 	%rd58, %r12, 4;
	add.s64 	%rd59, %rd3, %rd58;
	ld.global.f32 	%f92, [%rd59];
	setp.leu.f32 	%p12, %f92, %f91;
	@%p12 bra 	$L__BB3_15;
	// begin inline asm
	{neg.f16 %rs55,%rs3;
}
	// end inline asm
	st.global.u16 	[%rd5], %rs55;
	// begin inline asm
	{add.f16 %rs135,%rs55,%rs55;
}
	// end inline asm
	bra.uni 	$L__BB3_16;
$L__BB3_15:
	mov.b32 	%r196, 0;
	// begin inline asm
	cvt.rn.f16.s32 %rs135, %r196;
	// end inline asm
$L__BB3_16:
	mul.wide.s32 	%rd60, %r12, 2;
	add.s64 	%rd61, %rd2, %rd60;
	st.global.u16 	[%rd61], %rs135;
	add.s32 	%r436, %r436, 1;
	setp.lt.s32 	%p13, %r436, %r4;
	add.s32 	%r435, %r435, 1;
	add.s16 	%rs134, %rs134, 1;
	add.s16 	%rs133, %rs133, 1;
	@%p13 bra 	$L__BB3_1;
	bar.sync 	0;
	shr.u32 	%r198, %r1, 31;
	add.s32 	%r199, %r1, %r198;
	and.b32  	%r200, %r199, 268435454;
	sub.s32 	%r201, %r1, %r200;
	shl.b32 	%r202, %r201, 4;
	add.s32 	%r27, %r64, %r202;
	add.s32 	%r203, %r3, 1;
	max.s32 	%r204, %r4, %r203;
	sub.s32 	%r205, %r204, %r3;
	sub.s32 	%r206, %r204, %r64;
	and.b32  	%r207, %r206, 7;
	add.s32 	%r28, %r207, -1;
	and.b32  	%r29, %r206, 3;
	and.b32  	%r30, %r205, 7;
	sub.s32 	%r208, %r64, %r204;
	add.s32 	%r31, %r208, %r2;
	and.b32  	%r32, %r206, 1;
	and.b32  	%r209, %r205, -8;
	neg.s32 	%r33, %r209;
	mov.b32 	%r442, 0;
	mov.b16 	%rs136, 0;
	mov.u16 	%rs137, %rs136;
	mov.u32 	%r443, %r27;
$L__BB3_18:
	ld.param.u64 	%rd151, [_Z18judge_flipping_comP6__halfPfS0_S0_S1_ifi_param_1];
	setp.gt.u32 	%p14, %r31, -8;
	add.s32 	%r36, %r5, %r443;
	shr.s32 	%r210, %r443, 31;
	shr.u32 	%r211, %r210, 27;
	add.s32 	%r212, %r443, %r211;
	and.b32  	%r213, %r212, -32;
	sub.s32 	%r214, %r443, %r213;
	add.s32 	%r37, %r6, %r214;
	cvta.to.global.u64 	%rd62, %rd151;
	mul.wide.s32 	%rd63, %r36, 4;
	add.s64 	%rd64, %rd62, %rd63;
	ld.global.f32 	%f213, [%rd64];
	shl.b32 	%r38, %r443, 10;
	mov.u32 	%r449, %r3;
	@%p14 bra 	$L__BB3_21;
	add.s32 	%r448, %r3, %r38;
	mov.u32 	%r447, %r33;
	mov.u32 	%r449, %r3;
$L__BB3_20:
	.pragma "nounroll";
	mul.wide.s32 	%rd65, %r448, 2;
	add.s64 	%rd66, %rd1, %rd65;
	ld.global.u16 	%rs62, [%rd66];
	// begin inline asm
	{  cvt.f32.f16 %f94, %rs62;}

	// end inline asm
	shr.s32 	%r215, %r449, 31;
	shr.u32 	%r216, %r215, 27;
	add.s32 	%r217, %r449, %r216;
	and.b32  	%r218, %r217, -32;
	sub.s32 	%r219, %r449, %r218;
	add.s32 	%r220, %r6, %r219;
	mul.wide.s32 	%rd67, %r220, 2;
	add.s64 	%rd68, %rd2, %rd67;
	ld.global.u16 	%rs63, [%rd68];
	// begin inline asm
	{  cvt.f32.f16 %f95, %rs63;}

	// end inline asm
	fma.rn.f32 	%f110, %f94, %f95, %f213;
	ld.global.u16 	%rs64, [%rd66+2];
	// begin inline asm
	{  cvt.f32.f16 %f96, %rs64;}

	// end inline asm
	add.s32 	%r221, %r449, 1;
	shr.s32 	%r222, %r221, 31;
	shr.u32 	%r223, %r222, 27;
	add.s32 	%r224, %r221, %r223;
	and.b32  	%r225, %r224, -32;
	sub.s32 	%r226, %r221, %r225;
	add.s32 	%r227, %r6, %r226;
	mul.wide.s32 	%rd69, %r227, 2;
	add.s64 	%rd70, %rd2, %rd69;
	ld.global.u16 	%rs65, [%rd70];
	// begin inline asm
	{  cvt.f32.f16 %f97, %rs65;}

	// end inline asm
	fma.rn.f32 	%f111, %f96, %f97, %f110;
	ld.global.u16 	%rs66, [%rd66+4];
	// begin inline asm
	{  cvt.f32.f16 %f98, %rs66;}

	// end inline asm
	add.s32 	%r228, %r449, 2;
	shr.s32 	%r229, %r228, 31;
	shr.u32 	%r230, %r229, 27;
	add.s32 	%r231, %r228, %r230;
	and.b32  	%r232, %r231, -32;
	sub.s32 	%r233, %r228, %r232;
	add.s32 	%r234, %r6, %r233;
	mul.wide.s32 	%rd71, %r234, 2;
	add.s64 	%rd72, %rd2, %rd71;
	ld.global.u16 	%rs67, [%rd72];
	// begin inline asm
	{  cvt.f32.f16 %f99, %rs67;}

	// end inline asm
	fma.rn.f32 	%f112, %f98, %f99, %f111;
	ld.global.u16 	%rs68, [%rd66+6];
	// begin inline asm
	{  cvt.f32.f16 %f100, %rs68;}

	// end inline asm
	add.s32 	%r235, %r449, 3;
	shr.s32 	%r236, %r235, 31;
	shr.u32 	%r237, %r236, 27;
	add.s32 	%r238, %r235, %r237;
	and.b32  	%r239, %r238, -32;
	sub.s32 	%r240, %r235, %r239;
	add.s32 	%r241, %r6, %r240;
	mul.wide.s32 	%rd73, %r241, 2;
	add.s64 	%rd74, %rd2, %rd73;
	ld.global.u16 	%rs69, [%rd74];
	// begin inline asm
	{  cvt.f32.f16 %f101, %rs69;}

	// end inline asm
	fma.rn.f32 	%f113, %f100, %f101, %f112;
	ld.global.u16 	%rs70, [%rd66+8];
	// begin inline asm
	{  cvt.f32.f16 %f102, %rs70;}

	// end inline asm
	add.s32 	%r242, %r449, 4;
	shr.s32 	%r243, %r242, 31;
	shr.u32 	%r244, %r243, 27;
	add.s32 	%r245, %r242, %r244;
	and.b32  	%r246, %r245, -32;
	sub.s32 	%r247, %r242, %r246;
	add.s32 	%r248, %r6, %r247;
	mul.wide.s32 	%rd75, %r248, 2;
	add.s64 	%rd76, %rd2, %rd75;
	ld.global.u16 	%rs71, [%rd76];
	// begin inline asm
	{  cvt.f32.f16 %f103, %rs71;}

	// end inline asm
	fma.rn.f32 	%f114, %f102, %f103, %f113;
	ld.global.u16 	%rs72, [%rd66+10];
	// begin inline asm
	{  cvt.f32.f16 %f104, %rs72;}

	// end inline asm
	add.s32 	%r249, %r449, 5;
	shr.s32 	%r250, %r249, 31;
	shr.u32 	%r251, %r250, 27;
	add.s32 	%r252, %r249, %r251;
	and.b32  	%r253, %r252, -32;
	sub.s32 	%r254, %r249, %r253;
	add.s32 	%r255, %r6, %r254;
	mul.wide.s32 	%rd77, %r255, 2;
	add.s64 	%rd78, %rd2, %rd77;
	ld.global.u16 	%rs73, [%rd78];
	// begin inline asm
	{  cvt.f32.f16 %f105, %rs73;}

	// end inline asm
	fma.rn.f32 	%f115, %f104, %f105, %f114;
	ld.global.u16 	%rs74, [%rd66+12];
	// begin inline asm
	{  cvt.f32.f16 %f106, %rs74;}

	// end inline asm
	add.s32 	%r256, %r449, 6;
	shr.s32 	%r257, %r256, 31;
	shr.u32 	%r258, %r257, 27;
	add.s32 	%r259, %r256, %r258;
	and.b32  	%r260, %r259, -32;
	sub.s32 	%r261, %r256, %r260;
	add.s32 	%r262, %r6, %r261;
	mul.wide.s32 	%rd79, %r262, 2;
	add.s64 	%rd80, %rd2, %rd79;
	ld.global.u16 	%rs75, [%rd80];
	// begin inline asm
	{  cvt.f32.f16 %f107, %rs75;}

	// end inline asm
	fma.rn.f32 	%f116, %f106, %f107, %f115;
	ld.global.u16 	%rs76, [%rd66+14];
	// begin inline asm
	{  cvt.f32.f16 %f108, %rs76;}

	// end inline asm
	add.s32 	%r263, %r449, 7;
	shr.s32 	%r264, %r263, 31;
	shr.u32 	%r265, %r264, 27;
	add.s32 	%r266, %r263, %r265;
	and.b32  	%r267, %r266, -32;
	sub.s32 	%r268, %r263, %r267;
	add.s32 	%r269, %r6, %r268;
	mul.wide.s32 	%rd81, %r269, 2;
	add.s64 	%rd82, %rd2, %rd81;
	ld.global.u16 	%rs77, [%rd82];
	// begin inline asm
	{  cvt.f32.f16 %f109, %rs77;}

	// end inline asm
	fma.rn.f32 	%f213, %f108, %f109, %f116;
	add.s32 	%r449, %r449, 8;
	add.s32 	%r448, %r448, 8;
	add.s32 	%r447, %r447, 8;
	setp.eq.s32 	%p15, %r447, 0;
	@%p15 bra 	$L__BB3_21;
	bra.uni 	$L__BB3_20;
$L__BB3_21:
	setp.eq.s32 	%p16, %r30, 0;
	@%p16 bra 	$L__BB3_29;
	setp.lt.u32 	%p17, %r28, 3;
	@%p17 bra 	$L__BB3_24;
	add.s32 	%r270, %r38, %r449;
	mul.wide.s32 	%rd83, %r270, 2;
	add.s64 	%rd84, %rd1, %rd83;
	ld.global.u16 	%rs78, [%rd84];
	// begin inline asm
	{  cvt.f32.f16 %f118, %rs78;}

	// end inline asm
	shr.s32 	%r271, %r449, 31;
	shr.u32 	%r272, %r271, 27;
	add.s32 	%r273, %r449, %r272;
	and.b32  	%r274, %r273, -32;
	sub.s32 	%r275, %r449, %r274;
	add.s32 	%r276, %r6, %r275;
	mul.wide.s32 	%rd85, %r276, 2;
	add.s64 	%rd86, %rd2, %rd85;
	ld.global.u16 	%rs79, [%rd86];
	// begin inline asm
	{  cvt.f32.f16 %f119, %rs79;}

	// end inline asm
	fma.rn.f32 	%f126, %f118, %f119, %f213;
	add.s32 	%r277, %r449, 1;
	ld.global.u16 	%rs80, [%rd84+2];
	// begin inline asm
	{  cvt.f32.f16 %f120, %rs80;}

	// end inline asm
	shr.s32 	%r278, %r277, 31;
	shr.u32 	%r279, %r278, 27;
	add.s32 	%r280, %r277, %r279;
	and.b32  	%r281, %r280, -32;
	sub.s32 	%r282, %r277, %r281;
	add.s32 	%r283, %r6, %r282;
	mul.wide.s32 	%rd87, %r283, 2;
	add.s64 	%rd88, %rd2, %rd87;
	ld.global.u16 	%rs81, [%rd88];
	// begin inline asm
	{  cvt.f32.f16 %f121, %rs81;}

	// end inline asm
	fma.rn.f32 	%f127, %f120, %f121, %f126;
	add.s32 	%r284, %r449, 2;
	ld.global.u16 	%rs82, [%rd84+4];
	// begin inline asm
	{  cvt.f32.f16 %f122, %rs82;}

	// end inline asm
	shr.s32 	%r285, %r284, 31;
	shr.u32 	%r286, %r285, 27;
	add.s32 	%r287, %r284, %r286;
	and.b32  	%r288, %r287, -32;
	sub.s32 	%r289, %r284, %r288;
	add.s32 	%r290, %r6, %r289;
	mul.wide.s32 	%rd89, %r290, 2;
	add.s64 	%rd90, %rd2, %rd89;
	ld.global.u16 	%rs83, [%rd90];
	// begin inline asm
	{  cvt.f32.f16 %f123, %rs83;}

	// end inline asm
	fma.rn.f32 	%f128, %f122, %f123, %f127;
	add.s32 	%r291, %r449, 3;
	ld.global.u16 	%rs84, [%rd84+6];
	// begin inline asm
	{  cvt.f32.f16 %f124, %rs84;}

	// end inline asm
	shr.s32 	%r292, %r291, 31;
	shr.u32 	%r293, %r292, 27;
	add.s32 	%r294, %r291, %r293;
	and.b32  	%r295, %r294, -32;
	sub.s32 	%r296, %r291, %r295;
	add.s32 	%r297, %r6, %r296;
	mul.wide.s32 	%rd91, %r297, 2;
	add.s64 	%rd92, %rd2, %rd91;
	ld.global.u16 	%rs85, [%rd92];
	// begin inline asm
	{  cvt.f32.f16 %f125, %rs85;}

	// end inline asm
	fma.rn.f32 	%f213, %f124, %f125, %f128;
	add.s32 	%r449, %r449, 4;
$L__BB3_24:
	setp.eq.s32 	%p18, %r29, 0;
	@%p18 bra 	$L__BB3_29;
	setp.eq.s32 	%p19, %r29, 1;
	@%p19 bra 	$L__BB3_27;
	add.s32 	%r298, %r38, %r449;
	mul.wide.s32 	%rd93, %r298, 2;
	add.s64 	%rd94, %rd1, %rd93;
	ld.global.u16 	%rs86, [%rd94];
	// begin inline asm
	{  cvt.f32.f16 %f130, %rs86;}

	// end inline asm
	shr.s32 	%r299, %r449, 31;
	shr.u32 	%r300, %r299, 27;
	add.s32 	%r301, %r449, %r300;
	and.b32  	%r302, %r301, -32;
	sub.s32 	%r303, %r449, %r302;
	add.s32 	%r304, %r6, %r303;
	mul.wide.s32 	%rd95, %r304, 2;
	add.s64 	%rd96, %rd2, %rd95;
	ld.global.u16 	%rs87, [%rd96];
	// begin inline asm
	{  cvt.f32.f16 %f131, %rs87;}

	// end inline asm
	fma.rn.f32 	%f134, %f130, %f131, %f213;
	add.s32 	%r305, %r449, 1;
	ld.global.u16 	%rs88, [%rd94+2];
	// begin inline asm
	{  cvt.f32.f16 %f132, %rs88;}

	// end inline asm
	shr.s32 	%r306, %r305, 31;
	shr.u32 	%r307, %r306, 27;
	add.s32 	%r308, %r305, %r307;
	and.b32  	%r309, %r308, -32;
	sub.s32 	%r310, %r305, %r309;
	add.s32 	%r311, %r6, %r310;
	mul.wide.s32 	%rd97, %r311, 2;
	add.s64 	%rd98, %rd2, %rd97;
	ld.global.u16 	%rs89, [%rd98];
	// begin inline asm
	{  cvt.f32.f16 %f133, %rs89;}

	// end inline asm
	fma.rn.f32 	%f213, %f132, %f133, %f134;
	add.s32 	%r449, %r449, 2;
$L__BB3_27:
	setp.eq.s32 	%p20, %r32, 0;
	@%p20 bra 	$L__BB3_29;
	add.s32 	%r312, %r38, %r449;
	mul.wide.s32 	%rd99, %r312, 2;
	add.s64 	%rd100, %rd1, %rd99;
	ld.global.u16 	%rs90, [%rd100];
	// begin inline asm
	{  cvt.f32.f16 %f135, %rs90;}

	// end inline asm
	shr.s32 	%r313, %r449, 31;
	shr.u32 	%r314, %r313, 27;
	add.s32 	%r315, %r449, %r314;
	and.b32  	%r316, %r315, -32;
	sub.s32 	%r317, %r449, %r316;
	add.s32 	%r318, %r6, %r317;
	mul.wide.s32 	%rd101, %r318, 2;
	add.s64 	%rd102, %rd2, %rd101;
	ld.global.u16 	%rs91, [%rd102];
	// begin inline asm
	{  cvt.f32.f16 %f136, %rs91;}

	// end inline asm
	fma.rn.f32 	%f213, %f135, %f136, %f213;
$L__BB3_29:
	setp.ge.s32 	%p21, %r27, %r443;
	@%p21 bra 	$L__BB3_41;
	add.s32 	%r319, %r442, -1;
	setp.lt.u32 	%p22, %r319, 7;
	mov.u32 	%r452, %r27;
	@%p22 bra 	$L__BB3_33;
	mov.b32 	%r451, 0;
	mov.u32 	%r452, %r27;
$L__BB3_32:
	.pragma "nounroll";
	add.s32 	%r321, %r38, %r452;
	mul.wide.s32 	%rd103, %r321, 2;
	add.s64 	%rd104, %rd1, %rd103;
	ld.global.u16 	%rs92, [%rd104];
	// begin inline asm
	{  cvt.f32.f16 %f138, %rs92;}

	// end inline asm
	shr.s32 	%r322, %r452, 31;
	shr.u32 	%r323, %r322, 27;
	add.s32 	%r324, %r452, %r323;
	and.b32  	%r325, %r324, -32;
	sub.s32 	%r326, %r452, %r325;
	add.s32 	%r327, %r6, %r326;
	mul.wide.s32 	%rd105, %r327, 2;
	add.s64 	%rd106, %rd2, %rd105;
	ld.global.u16 	%rs93, [%rd106];
	// begin inline asm
	{  cvt.f32.f16 %f139, %rs93;}

	// end inline asm
	fma.rn.f32 	%f154, %f138, %f139, %f213;
	add.s32 	%r328, %r452, 1;
	ld.global.u16 	%rs94, [%rd104+2];
	// begin inline asm
	{  cvt.f32.f16 %f140, %rs94;}

	// end inline asm
	shr.s32 	%r329, %r328, 31;
	shr.u32 	%r330, %r329, 27;
	add.s32 	%r331, %r328, %r330;
	and.b32  	%r332, %r331, -32;
	sub.s32 	%r333, %r328, %r332;
	add.s32 	%r334, %r6, %r333;
	mul.wide.s32 	%rd107, %r334, 2;
	add.s64 	%rd108, %rd2, %rd107;
	ld.global.u16 	%rs95, [%rd108];
	// begin inline asm
	{  cvt.f32.f16 %f141, %rs95;}

	// end inline asm
	fma.rn.f32 	%f155, %f140, %f141, %f154;
	add.s32 	%r335, %r452, 2;
	ld.global.u16 	%rs96, [%rd104+4];
	// begin inline asm
	{  cvt.f32.f16 %f142, %rs96;}

	// end inline asm
	shr.s32 	%r336, %r335, 31;
	shr.u32 	%r337, %r336, 27;
	add.s32 	%r338, %r335, %r337;
	and.b32  	%r339, %r338, -32;
	sub.s32 	%r340, %r335, %r339;
	add.s32 	%r341, %r6, %r340;
	mul.wide.s32 	%rd109, %r341, 2;
	add.s64 	%rd110, %rd2, %rd109;
	ld.global.u16 	%rs97, [%rd110];
	// begin inline asm
	{  cvt.f32.f16 %f143, %rs97;}

	// end inline asm
	fma.rn.f32 	%f156, %f142, %f143, %f155;
	add.s32 	%r342, %r452, 3;
	ld.global.u16 	%rs98, [%rd104+6];
	// begin inline asm
	{  cvt.f32.f16 %f144, %rs98;}

	// end inline asm
	shr.s32 	%r343, %r342, 31;
	shr.u32 	%r344, %r343, 27;
	add.s32 	%r345, %r342, %r344;
	and.b32  	%r346, %r345, -32;
	sub.s32 	%r347, %r342, %r346;
	add.s32 	%r348, %r6, %r347;
	mul.wide.s32 	%rd111, %r348, 2;
	add.s64 	%rd112, %rd2, %rd111;
	ld.global.u16 	%rs99, [%rd112];
	// begin inline asm
	{  cvt.f32.f16 %f145, %rs99;}

	// end inline asm
	fma.rn.f32 	%f157, %f144, %f145, %f156;
	add.s32 	%r349, %r452, 4;
	ld.global.u16 	%rs100, [%rd104+8];
	// begin inline asm
	{  cvt.f32.f16 %f146, %rs100;}

	// end inline asm
	shr.s32 	%r350, %r349, 31;
	shr.u32 	%r351, %r350, 27;
	add.s32 	%r352, %r349, %r351;
	and.b32  	%r353, %r352, -32;
	sub.s32 	%r354, %r349, %r353;
	add.s32 	%r355, %r6, %r354;
	mul.wide.s32 	%rd113, %r355, 2;
	add.s64 	%rd114, %rd2, %rd113;
	ld.global.u16 	%rs101, [%rd114];
	// begin inline asm
	{  cvt.f32.f16 %f147, %rs101;}

	// end inline asm
	fma.rn.f32 	%f158, %f146, %f147, %f157;
	add.s32 	%r356, %r452, 5;
	ld.global.u16 	%rs102, [%rd104+10];
	// begin inline asm
	{  cvt.f32.f16 %f148, %rs102;}

	// end inline asm
	shr.s32 	%r357, %r356, 31;
	shr.u32 	%r358, %r357, 27;
	add.s32 	%r359, %r356, %r358;
	and.b32  	%r360, %r359, -32;
	sub.s32 	%r361, %r356, %r360;
	add.s32 	%r362, %r6, %r361;
	mul.wide.s32 	%rd115, %r362, 2;
	add.s64 	%rd116, %rd2, %rd115;
	ld.global.u16 	%rs103, [%rd116];
	// begin inline asm
	{  cvt.f32.f16 %f149, %rs103;}

	// end inline asm
	fma.rn.f32 	%f159, %f148, %f149, %f158;
	add.s32 	%r363, %r452, 6;
	ld.global.u16 	%rs104, [%rd104+12];
	// begin inline asm
	{  cvt.f32.f16 %f150, %rs104;}

	// end inline asm
	shr.s32 	%r364, %r363, 31;
	shr.u32 	%r365, %r364, 27;
	add.s32 	%r366, %r363, %r365;
	and.b32  	%r367, %r366, -32;
	sub.s32 	%r368, %r363, %r367;
	add.s32 	%r369, %r6, %r368;
	mul.wide.s32 	%rd117, %r369, 2;
	add.s64 	%rd118, %rd2, %rd117;
	ld.global.u16 	%rs105, [%rd118];
	// begin inline asm
	{  cvt.f32.f16 %f151, %rs105;}

	// end inline asm
	fma.rn.f32 	%f160, %f150, %f151, %f159;
	add.s32 	%r370, %r452, 7;
	ld.global.u16 	%rs106, [%rd104+14];
	// begin inline asm
	{  cvt.f32.f16 %f152, %rs106;}

	// end inline asm
	shr.s32 	%r371, %r370, 31;
	shr.u32 	%r372, %r371, 27;
	add.s32 	%r373, %r370, %r372;
	and.b32  	%r374, %r373, -32;
	sub.s32 	%r375, %r370, %r374;
	add.s32 	%r376, %r6, %r375;
	mul.wide.s32 	%rd119, %r376, 2;
	add.s64 	%rd120, %rd2, %rd119;
	ld.global.u16 	%rs107, [%rd120];
	// begin inline asm
	{  cvt.f32.f16 %f153, %rs107;}

	// end inline asm
	fma.rn.f32 	%f213, %f152, %f153, %f160;
	add.s32 	%r452, %r452, 8;
	add.s32 	%r451, %r451, 8;
	and.b32  	%r377, %r442, -8;
	setp.ne.s32 	%p23, %r451, %r377;
	@%p23 bra 	$L__BB3_32;
$L__BB3_33:
	and.b32  	%r378, %r442, 7;
	setp.eq.s32 	%p24, %r378, 0;
	@%p24 bra 	$L__BB3_41;
	cvt.u32.u16 	%r379, %rs137;
	and.b32  	%r57, %r379, 7;
	add.s32 	%r380, %r57, -1;
	setp.lt.u32 	%p25, %r380, 3;
	@%p25 bra 	$L__BB3_36;
	add.s32 	%r381, %r38, %r452;
	mul.wide.s32 	%rd121, %r381, 2;
	add.s64 	%rd122, %rd1, %rd121;
	ld.global.u16 	%rs108, [%rd122];
	// begin inline asm
	{  cvt.f32.f16 %f162, %rs108;}

	// end inline asm
	shr.s32 	%r382, %r452, 31;
	shr.u32 	%r383, %r382, 27;
	add.s32 	%r384, %r452, %r383;
	and.b32  	%r385, %r384, -32;
	sub.s32 	%r386, %r452, %r385;
	add.s32 	%r387, %r6, %r386;
	mul.wide.s32 	%rd123, %r387, 2;
	add.s64 	%rd124, %rd2, %rd123;
	ld.global.u16 	%rs109, [%rd124];
	// begin inline asm
	{  cvt.f32.f16 %f163, %rs109;}

	// end inline asm
	fma.rn.f32 	%f170, %f162, %f163, %f213;
	add.s32 	%r388, %r452, 1;
	ld.global.u16 	%rs110, [%rd122+2];
	// begin inline asm
	{  cvt.f32.f16 %f164, %rs110;}

	// end inline asm
	shr.s32 	%r389, %r388, 31;
	shr.u32 	%r390, %r389, 27;
	add.s32 	%r391, %r388, %r390;
	and.b32  	%r392, %r391, -32;
	sub.s32 	%r393, %r388, %r392;
	add.s32 	%r394, %r6, %r393;
	mul.wide.s32 	%rd125, %r394, 2;
	add.s64 	%rd126, %rd2, %rd125;
	ld.global.u16 	%rs111, [%rd126];
	// begin inline asm
	{  cvt.f32.f16 %f165, %rs111;}

	// end inline asm
	fma.rn.f32 	%f171, %f164, %f165, %f170;
	add.s32 	%r395, %r452, 2;
	ld.global.u16 	%rs112, [%rd122+4];
	// begin inline asm
	{  cvt.f32.f16 %f166, %rs112;}

	// end inline asm
	shr.s32 	%r396, %r395, 31;
	shr.u32 	%r397, %r396, 27;
	add.s32 	%r398, %r395, %r397;
	and.b32  	%r399, %r398, -32;
	sub.s32 	%r400, %r395, %r399;
	add.s32 	%r401, %r6, %r400;
	mul.wide.s32 	%rd127, %r401, 2;
	add.s64 	%rd128, %rd2, %rd127;
	ld.global.u16 	%rs113, [%rd128];
	// begin inline asm
	{  cvt.f32.f16 %f167, %rs113;}

	// end inline asm
	fma.rn.f32 	%f172, %f166, %f167, %f171;
	add.s32 	%r402, %r452, 3;
	ld.global.u16 	%rs114, [%rd122+6];
	// begin inline asm
	{  cvt.f32.f16 %f168, %rs114;}

	// end inline asm
	shr.s32 	%r403, %r402, 31;
	shr.u32 	%r404, %r403, 27;
	add.s32 	%r405, %r402, %r404;
	and.b32  	%r406, %r405, -32;
	sub.s32 	%r407, %r402, %r406;
	add.s32 	%r408, %r6, %r407;
	mul.wide.s32 	%rd129, %r408, 2;
	add.s64 	%rd130, %rd2, %rd129;
	ld.global.u16 	%rs115, [%rd130];
	// begin inline asm
	{  cvt.f32.f16 %f169, %rs115;}

	// end inline asm
	fma.rn.f32 	%f213, %f168, %f169, %f172;
	add.s32 	%r452, %r452, 4;
$L__BB3_36:
	and.b32  	%r409, %r57, 3;
	setp.eq.s32 	%p26, %r409, 0;
	@%p26 bra 	$L__BB3_41;
	and.b16  	%rs116, %rs136, 3;
	setp.eq.s16 	%p27, %rs116, 1;
	@%p27 bra 	$L__BB3_39;
	add.s32 	%r410, %r38, %r452;
	mul.wide.s32 	%rd131, %r410, 2;
	add.s64 	%rd132, %rd1, %rd131;
	ld.global.u16 	%rs117, [%rd132];
	// begin inline asm
	{  cvt.f32.f16 %f174, %rs117;}

	// end inline asm
	shr.s32 	%r411, %r452, 31;
	shr.u32 	%r412, %r411, 27;
	add.s32 	%r413, %r452, %r412;
	and.b32  	%r414, %r413, -32;
	sub.s32 	%r415, %r452, %r414;
	add.s32 	%r416, %r6, %r415;
	mul.wide.s32 	%rd133, %r416, 2;
	add.s64 	%rd134, %rd2, %rd133;
	ld.global.u16 	%rs118, [%rd134];
	// begin inline asm
	{  cvt.f32.f16 %f175, %rs118;}

	// end inline asm
	fma.rn.f32 	%f178, %f174, %f175, %f213;
	add.s32 	%r417, %r452, 1;
	ld.global.u16 	%rs119, [%rd132+2];
	// begin inline asm
	{  cvt.f32.f16 %f176, %rs119;}

	// end inline asm
	shr.s32 	%r418, %r417, 31;
	shr.u32 	%r419, %r418, 27;
	add.s32 	%r420, %r417, %r419;
	and.b32  	%r421, %r420, -32;
	sub.s32 	%r422, %r417, %r421;
	add.s32 	%r423, %r6, %r422;
	mul.wide.s32 	%rd135, %r423, 2;
	add.s64 	%rd136, %rd2, %rd135;
	ld.global.u16 	%rs120, [%rd136];
	// begin inline asm
	{  cvt.f32.f16 %f177, %rs120;}

	// end inline asm
	fma.rn.f32 	%f213, %f176, %f177, %f178;
	add.s32 	%r452, %r452, 2;
$L__BB3_39:
	and.b16  	%rs121, %rs136, 1;
	setp.eq.b16 	%p28, %rs121, 1;
	not.pred 	%p29, %p28;
	@%p29 bra 	$L__BB3_41;
	add.s32 	%r424, %r38, %r452;
	mul.wide.s32 	%rd137, %r424, 2;
	add.s64 	%rd138, %rd1, %rd137;
	ld.global.u16 	%rs122, [%rd138];
	// begin inline asm
	{  cvt.f32.f16 %f179, %rs122;}

	// end inline asm
	shr.s32 	%r425, %r452, 31;
	shr.u32 	%r426, %r425, 27;
	add.s32 	%r427, %r452, %r426;
	and.b32  	%r428, %r427, -32;
	sub.s32 	%r429, %r452, %r428;
	add.s32 	%r430, %r6, %r429;
	mul.wide.s32 	%rd139, %r430, 2;
	add.s64 	%rd140, %rd2, %rd139;
	ld.global.u16 	%rs123, [%rd140];
	// begin inline asm
	{  cvt.f32.f16 %f180, %rs123;}

	// end inline asm
	fma.rn.f32 	%f213, %f179, %f180, %f213;
$L__BB3_41:
	mul.wide.s32 	%rd141, %r36, 2;
	add.s64 	%rd6, %rd4, %rd141;
	ld.global.u16 	%rs11, [%rd6];
	// begin inline asm
	{  cvt.f32.f16 %f181, %rs11;}

	// end inline asm
	mul.f32 	%f184, %f181, 0f42000000;
	add.s32 	%r431, %r443, %r7;
	mul.wide.s32 	%rd142, %r431, 2;
	add.s64 	%rd143, %rd4, %rd142;
	ld.global.u16 	%rs125, [%rd143];
	// begin inline asm
	{  cvt.f32.f16 %f182, %rs125;}

	// end inline asm
	add.s32 	%r432, %r443, %r8;
	mul.wide.s32 	%rd144, %r432, 2;
	add.s64 	%rd145, %rd4, %rd144;
	ld.global.u16 	%rs126, [%rd145];
	// begin inline asm
	{  cvt.f32.f16 %f183, %rs126;}

	// end inline asm
	add.f32 	%f185, %f182, %f183;
	mul.f32 	%f186, %f185, %f1;
	sub.f32 	%f187, %f213, %f186;
	mul.f32 	%f188, %f184, %f187;
	mul.wide.s32 	%rd146, %r37, 4;
	add.s64 	%rd147, %rd3, %rd146;
	ld.global.f32 	%f189, [%rd147];
	setp.leu.f32 	%p30, %f189, %f188;
	@%p30 bra 	$L__BB3_43;
	// begin inline asm
	{neg.f16 %rs128,%rs11;
}
	// end inline asm
	st.global.u16 	[%rd6], %rs128;
	// begin inline asm
	{add.f16 %rs138,%rs128,%rs128;
}
	// end inline asm
	bra.uni 	$L__BB3_44;
$L__BB3_43:
	mov.b32 	%r433, 0;
	// begin inline asm
	cvt.rn.f16.s32 %rs138, %r433;
	// end inline asm
$L__BB3_44:
	mul.wide.s32 	%rd148, %r37, 2;
	add.s64 	%rd149, %rd2, %rd148;
	st.global.u16 	[%rd149], %rs138;
	add.s32 	%r443, %r443, 1;
	add.s32 	%r434, %r27, 16;
	setp.lt.s32 	%p31, %r443, %r434;
	add.s32 	%r442, %r442, 1;
	add.s16 	%rs137, %rs137, 1;
	add.s16 	%rs136, %rs136, 1;
	@%p31 bra 	$L__BB3_18;
	ret;

}


// ===== COMPILED SASS (sm_100) =====

	.target	sm_100

	.elftype	@"ET_EXEC"


//--------------------- .note.nv.tkinfo           --------------------------
	.section	.note.nv.tkinfo,"",@"SHT_NOTE"
	.sectionflags	@"SHF_NOTE_NV_TKINFO"
	.tkinfo
        /*0018*/ 	.word	0x00000002
        /*0030*/ 	.string	""
        /*0030*/ 	.string	"ptxas"
        /*0030*/ 	.string	"Cuda compilation tools, release 13.0, V13.0.88"
        /*0030*/ 	.string	"Build cuda_13.0.r13.0/compiler.36424714_0"
        /*0030*/ 	.string	"-arch sm_100 -m 64 "



//--------------------- .note.nv.cuinfo           --------------------------
	.section	.note.nv.cuinfo,"",@"SHT_NOTE"
	.sectionflags	@"SHF_NOTE_NV_CUINFO"
        /*0018*/ 	.short	0x0002
        /*001a*/ 	.short	0x0064
        /*001c*/ 	.short	0x0082
	.zero		2


//--------------------- .nv.info                  --------------------------
	.section	.nv.info,"",@"SHT_CUDA_INFO"
	.align	4


	//----- nvinfo : EIATTR_REGCOUNT
	.align		4
        /*0000*/ 	.byte	0x04, 0x2f
        /*0002*/ 	.short	(.L_1 - .L_0)
	.align		4
.L_0:
        /*0004*/ 	.word	index@(_Z17convertFp32ToFp16P6__halfPfii)
        /*0008*/ 	.word	0x0000001a


	//----- nvinfo : EIATTR_FRAME_SIZE
	.align		4
.L_1:
        /*000c*/ 	.byte	0x04, 0x11
        /*000e*/ 	.short	(.L_3 - .L_2)
	.align		4
.L_2:
        /*0010*/ 	.word	index@(_Z17convertFp32ToFp16P6__halfPfii)
        /*0014*/ 	.word	0x00000000


	//----- nvinfo : EIATTR_REGCOUNT
	.align		4
.L_3:
        /*0018*/ 	.byte	0x04, 0x2f
        /*001a*/ 	.short	(.L_5 - .L_4)
	.align		4
.L_4:
        /*001c*/ 	.word	index@(_Z11calculate_EPfP6__halfii)
        /*0020*/ 	.word	0x00000004


	//----- nvinfo : EIATTR_FRAME_SIZE
	.align		4
.L_5:
        /*0024*/ 	.byte	0x04, 0x11
        /*0026*/ 	.short	(.L_7 - .L_6)
	.align		4
.L_6:
        /*0028*/ 	.word	index@(_Z11calculate_EPfP6__halfii)
        /*002c*/ 	.word	0x00000000


	//----- nvinfo : EIATTR_REGCOUNT
	.align		4
.L_7:
        /*0030*/ 	.byte	0x04, 0x2f
        /*0032*/ 	.short	(.L_9 - .L_8)
	.align		4
.L_8:
        /*0034*/ 	.word	index@(_Z12wmma_exampleP6__halfS0_Pfiiiff)
        /*0038*/ 	.word	0x00000028


	//----- nvinfo : EIATTR_FRAME_SIZE
	.align		4
.L_9:
        /*003c*/ 	.byte	0x04, 0x11
        /*003e*/ 	.short	(.L_11 - .L_10)
	.align		4
.L_10:
        /*0040*/ 	.word	index@(_Z12wmma_exampleP6__halfS0_Pfiiiff)
        /*0044*/ 	.word	0x00000000


	//----- nvinfo : EIATTR_REGCOUNT
	.align		4
.L_11:
        /*0048*/ 	.byte	0x04, 0x2f
        /*004a*/ 	.short	(.L_13 - .L_12)
	.align		4
.L_12:
        /*004c*/ 	.word	index@(_Z18judge_flipping_comP6__halfPfS0_S0_S1_ifi)
        /*0050*/ 	.word	0x00000020


	//----- nvinfo : EIATTR_FRAME_SIZE
	.align		4
.L_13:
        /*0054*/ 	.byte	0x04, 0x11
        /*0056*/ 	.short	(.L_15 - .L_14)
	.align		4
.L_14:
        /*0058*/ 	.word	index@(_Z18judge_flipping_comP6__halfPfS0_S0_S1_ifi)
        /*005c*/ 	.word	0x00000000


	//----- nvinfo : EIATTR_MIN_STACK_SIZE
	.align		4
.L_15:
        /*0060*/ 	.byte	0x04, 0x12
        /*0062*/ 	.short	(.L_17 - .L_16)
	.align		4
.L_16:
        /*0064*/ 	.word	index@(_Z18judge_flipping_comP6__halfPfS0_S0_S1_ifi)
        /*0068*/ 	.word	0x00000000


	//----- nvinfo : EIATTR_MIN_STACK_SIZE
	.align		4
.L_17:
        /*006c*/ 	.byte	0x04, 0x12
        /*006e*/ 	.short	(.L_19 - .L_18)
	.align		4
.L_18:
        /*0070*/ 	.word	index@(_Z12wmma_exampleP6__halfS0_Pfiiiff)
        /*0074*/ 	.word	0x00000000


	//----- nvinfo : EIATTR_MIN_STACK_SIZE
	.align		4
.L_19:
        /*0078*/ 	.byte	0x04, 0x12
        /*007a*/ 	.short	(.L_21 - .L_20)
	.align		4
.L_20:
        /*007c*/ 	.word	index@(_Z11calculate_EPfP6__halfii)
        /*0080*/ 	.word	0x00000000


	//----- nvinfo : EIATTR_MIN_STACK_SIZE
	.align		4
.L_21:
        /*0084*/ 	.byte	0x04, 0x12
        /*0086*/ 	.short	(.L_23 - .L_22)
	.align		4
.L_22:
        /*0088*/ 	.word	index@(_Z17convertFp32ToFp16P6__halfPfii)
        /*008c*/ 	.word	0x00000000
.L_23:


//--------------------- .nv.compat                --------------------------
	.section	.nv.compat,"",@"SHT_CUDA_COMPAT_INFO"
	.align	4
        /*0000*/ 	.byte	0x02, 0x09, 0x00, 0x00, 0x02, 0x02, 0x01, 0x00, 0x02, 0x05, 0x05, 0x00, 0x03, 0x07, 0x01, 0x01
        /*0010*/ 	.byte	0x02, 0x03, 0x00, 0x00, 0x02, 0x06, 0x01, 0x00, 0x04, 0x0b, 0x08, 0x00, 0x09, 0x00, 0x00, 0x00
        /*0020*/ 	.byte	0x00, 0x00, 0x00, 0x00


//--------------------- .nv.info._Z18judge_flipping_comP6__halfPfS0_S0_S1_ifi --------------------------
	.section	.nv.info._Z18judge_flipping_comP6__halfPfS0_S0_S1_ifi,"",@"SHT_CUDA_INFO"
	.sectionflags	@""
	.align	4


	//----- nvinfo : EIATTR_CUDA_API_VERSION
	.align		4
        /*0000*/ 	.byte	0x04, 0x37
        /*0002*/ 	.short	(.L_25 - .L_24)
.L_24:
        /*0004*/ 	.word	0x00000082


	//----- nvinfo : EIATTR_KPARAM_INFO
	.align		4
.L_25:
        /*0008*/ 	.byte	0x04, 0x17
        /*000a*/ 	.short	(.L_27 - .L_26)
.L_26:
        /*000c*/ 	.word	0x00000000
        /*0010*/ 	.short	0x0007
        /*0012*/ 	.short	0x0030
        /*0014*/ 	.byte	0x00, 0xf0, 0x11, 0x00


	//----- nvinfo : EIATTR_KPARAM_INFO
	.align		4
.L_27:
        /*0018*/ 	.byte	0x04, 0x17
        /*001a*/ 	.short	(.L_29 - .L_28)
.L_28:
        /*001c*/ 	.word	0x00000000
        /*0020*/ 	.short	0x0006
        /*0022*/ 	.short	0x002c
        /*0024*/ 	.byte	0x00, 0xf0, 0x11, 0x00


	//----- nvinfo : EIATTR_KPARAM_INFO
	.align		4
.L_29:
        /*0028*/ 	.byte	0x04, 0x17
        /*002a*/ 	.short	(.L_31 - .L_30)
.L_30:
        /*002c*/ 	.word	0x00000000
        /*0030*/ 	.short	0x0005
        /*0032*/ 	.short	0x0028
        /*0034*/ 	.byte	0x00, 0xf0, 0x11, 0x00


	//----- nvinfo : EIATTR_KPARAM_INFO
	.align		4
.L_31:
        /*0038*/ 	.byte	0x04, 0x17
        /*003a*/ 	.short	(.L_33 - .L_32)
.L_32:
        /*003c*/ 	.word	0x00000000
        /*0040*/ 	.short	0x0004
        /*0042*/ 	.short	0x0020
        /*0044*/ 	.byte	0x00, 0xf5, 0x21, 0x00


	//----- nvinfo : EIATTR_KPARAM_INFO
	.align		4
.L_33:
        /*0048*/ 	.byte	0x04, 0x17
        /*004a*/ 	.short	(.L_35 - .L_34)
.L_34:
        /*004c*/ 	.word	0x00000000
        /*0050*/ 	.short	0x0003
        /*0052*/ 	.short	0x0018
        /*0054*/ 	.byte	0x00, 0xf5, 0x21, 0x00


	//----- nvinfo : EIATTR_KPARAM_INFO
	.align		4
.L_35:
        /*0058*/ 	.byte	0x04, 0x17
        /*005a*/ 	.short	(.L_37 - .L_36)
.L_36:
        /*005c*/ 	.word	0x00000000
        /*0060*/ 	.short	0x0002
        /*0062*/ 	.short	0x0010
        /*0064*/ 	.byte	0x00, 0xf5, 0x21, 0x00


	//----- nvinfo : EIATTR_KPARAM_INFO
	.align		4
.L_37:
        /*0068*/ 	.byte	0x04, 0x17
        /*006a*/ 	.short	(.L_39 - .L_38)
.L_38:
        /*006c*/ 	.word	0x00000000
        /*0070*/ 	.short	0x0001
        /*0072*/ 	.short	0x0008
        /*0074*/ 	.byte	0x00, 0xf5, 0x21, 0x00


	//----- nvinfo : EIATTR_KPARAM_INFO
	.align		4
.L_39:
        /*0078*/ 	.byte	0x04, 0x17
        /*007a*/ 	.short	(.L_41 - .L_40)
.L_40:
        /*007c*/ 	.word	0x00000000
        /*0080*/ 	.short	0x0000
        /*0082*/ 	.short	0x0000
        /*0084*/ 	.byte	0x00, 0xf5, 0x21, 0x00


	//----- nvinfo : EIATTR_SPARSE_MMA_MASK
	.align		4
.L_41:
        /*0088*/ 	.byte	0x03, 0x50
        /*008a*/ 	.short	0x0000


	//----- nvinfo : EIATTR_MAXREG_COUNT
	.align		4
        /*008c*/ 	.byte	0x03, 0x1b
        /*008e*/ 	.short	0x00ff


	//----- nvinfo : EIATTR_NUM_BARRIERS
	.align		4
        /*0090*/ 	.byte	0x02, 0x4c
        /*0092*/ 	.byte	0x01
	.zero		1


	//----- nvinfo : EIATTR_MERCURY_ISA_VERSION
	.align		4
        /*0094*/ 	.byte	0x03, 0x5f
        /*0096*/ 	.short	0x0101


	//----- nvinfo : EIATTR_VRC_CTA_INIT_COUNT
	.align		4
        /*0098*/ 	.byte	0x02, 0x4a
	.zero		1
	.zero		1


	//----- nvinfo : EIATTR_EXIT_INSTR_OFFSETS
	.align		4
        /*009c*/ 	.byte	0x04, 0x1c
        /*009e*/ 	.short	(.L_43 - .L_42)


	//   ....[0]....
.L_42:
        /*00a0*/ 	.word	0x00003300


	//----- nvinfo : EIATTR_CRS_STACK_SIZE
	.align		4
.L_43:
        /*00a4*/ 	.byte	0x04, 0x1e
        /*00a6*/ 	.short	(.L_45 - .L_44)
.L_44:
        /*00a8*/ 	.word	0x00000000


	//----- nvinfo : EIATTR_CBANK_PARAM_SIZE
	.align		4
.L_45:
        /*00ac*/ 	.byte	0x03, 0x19
        /*00ae*/ 	.short	0x0034


	//----- nvinfo : EIATTR_PARAM_CBANK
	.align		4
        /*00b0*/ 	.byte	0x04, 0x0a
        /*00b2*/ 	.short	(.L_47 - .L_46)
	.align		4
.L_46:
        /*00b4*/ 	.word	index@(.nv.constant0._Z18judge_flipping_comP6__halfPfS0_S0_S1_ifi)
        /*00b8*/ 	.short	0x0380
        /*00ba*/ 	.short	0x0034


	//----- nvinfo : EIATTR_SW_WAR
	.align		4
.L_47:
        /*00bc*/ 	.byte	0x04, 0x36
        /*00be*/ 	.short	(.L_49 - .L_48)
.L_48:
        /*00c0*/ 	.word	0x00000008
.L_49:


//--------------------- .nv.info._Z12wmma_exampleP6__halfS0_Pfiiiff --------------------------
	.section	.nv.info._Z12wmma_exampleP6__halfS0_Pfiiiff,"",@"SHT_CUDA_INFO"
	.sectionflags	@""
	.align	4


	//----- nvinfo : EIATTR_CUDA_API_VERSION
	.align		4
        /*0000*/ 	.byte	0x04, 0x37
        /*0002*/ 	.short	(.L_51 - .L_50)
.L_50:
        /*0004*/ 	.word	0x00000082


	//----- nvinfo : EIATTR_KPARAM_INFO
	.align		4
.L_51:
        /*0008*/ 	.byte	0x04, 0x17
        /*000a*/ 	.short	(.L_53 - .L_52)
.L_52:
        /*000c*/ 	.word	0x00000000
        /*0010*/ 	.short	0x0007
        /*0012*/ 	.short	0x0028
        /*0014*/ 	.byte	0x00, 0xf0, 0x11, 0x00


	//----- nvinfo : EIATTR_KPARAM_INFO
	.align		4
.L_53:
        /*0018*/ 	.byte	0x04, 0x17
        /*001a*/ 	.short	(.L_55 - .L_54)
.L_54:
        /*001c*/ 	.word	0x00000000
        /*0020*/ 	.short	0x0006
        /*0022*/ 	.short	0x0024
        /*0024*/ 	.byte	0x00, 0xf0, 0x11, 0x00


	//----- nvinfo : EIATTR_KPARAM_INFO
	.align		4
.L_55:
        /*0028*/ 	.byte	0x04, 0x17
        /*002a*/ 	.short	(.L_57 - .L_56)
.L_56:
        /*002c*/ 	.word	0x00000000
        /*0030*/ 	.short	0x0005
        /*0032*/ 	.short	0x0020
        /*0034*/ 	.byte	0x00, 0xf0, 0x11, 0x00


	//----- nvinfo : EIATTR_KPARAM_INFO
	.align		4
.L_57:
        /*0038*/ 	.byte	0x04, 0x17
        /*003a*/ 	.short	(.L_59 - .L_58)
.L_58:
        /*003c*/ 	.word	0x00000000
        /*0040*/ 	.short	0x0004
        /*0042*/ 	.short	0x001c
        /*0044*/ 	.byte	0x00, 0xf0, 0x11, 0x00


	//----- nvinfo : EIATTR_KPARAM_INFO
	.align		4
.L_59:
        /*0048*/ 	.byte	0x04, 0x17
        /*004a*/ 	.short	(.L_61 - .L_60)
.L_60:
        /*004c*/ 	.word	0x00000000
        /*0050*/ 	.short	0x0003
        /*0052*/ 	.short	0x0018
        /*0054*/ 	.byte	0x00, 0xf0, 0x11, 0x00


	//----- nvinfo : EIATTR_KPARAM_INFO
	.align		4
.L_61:
        /*0058*/ 	.byte	0x04, 0x17
        /*005a*/ 	.short	(.L_63 - .L_62)
.L_62:
        /*005c*/ 	.word	0x00000000
        /*0060*/ 	.short	0x0002
        /*0062*/ 	.short	0x0010
        /*0064*/ 	.byte	0x00, 0xf5, 0x21, 0x00


	//----- nvinfo : EIATTR_KPARAM_INFO
	.align		4
.L_63:
        /*0068*/ 	.byte	0x04, 0x17
        /*006a*/ 	.short	(.L_65 - .L_64)
.L_64:
        /*006c*/ 	.word	0x00000000
        /*0070*/ 	.short	0x0001
        /*0072*/ 	.short	0x0008
        /*0074*/ 	.byte	0x00, 0xf5, 0x21, 0x00


	//----- nvinfo : EIATTR_KPARAM_INFO
	.align		4
.L_65:
        /*0078*/ 	.byte	0x04, 0x17
        /*007a*/ 	.short	(.L_67 - .L_66)
.L_66:
        /*007c*/ 	.word	0x00000000
        /*0080*/ 	.short	0x0000
        /*0082*/ 	.short	0x0000
        /*0084*/ 	.byte	0x00, 0xf5, 0x21, 0x00


	//----- nvinfo : EIATTR_SPARSE_MMA_MASK
	.align		4
.L_67:
        /*0088*/ 	.byte	0x03, 0x50
        /*008a*/ 	.short	0x0000


	//----- nvinfo : EIATTR_WMMA_USED
	.align		4
        /*008c*/ 	.byte	0x01, 0x2b
	.zero		2


	//----- nvinfo : EIATTR_MAXREG_COUNT
	.align		4
        /*0090*/ 	.byte	0x03, 0x1b
        /*0092*/ 	.short	0x00ff


	//----- nvinfo : EIATTR_MERCURY_ISA_VERSION
	.align		4
        /*0094*/ 	.byte	0x03, 0x5f
        /*0096*/ 	.short	0x0101


	//----- nvinfo : EIATTR_VRC_CTA_INIT_COUNT
	.align		4
        /*0098*/ 	.byte	0x02, 0x4a
	.zero		1
	.zero		1


	//----- nvinfo : EIATTR_EXIT_INSTR_OFFSETS
	.align		4
        /*009c*/ 	.byte	0x04, 0x1c
        /*009e*/ 	.short	(.L_69 - .L_68)


	//   ....[0]....
.L_68:
        /*00a0*/ 	.word	0x000010f0


	//   ....[1]....
        /*00a4*/ 	.word	0x00001470


	//----- nvinfo : EIATTR_CRS_STACK_SIZE
	.align		4
.L_69:
        /*00a8*/ 	.byte	0x04, 0x1e
        /*00aa*/ 	.short	(.L_71 - .L_70)
.L_70:
        /*00ac*/ 	.word	0x00000000


	//----- nvinfo : EIATTR_CBANK_PARAM_SIZE
	.align		4
.L_71:
        /*00b0*/ 	.byte	0x03, 0x19
        /*00b2*/ 	.short	0x002c


	//----- nvinfo : EIATTR_PARAM_CBANK
	.align		4
        /*00b4*/ 	.byte	0x04, 0x0a
        /*00b6*/ 	.short	(.L_73 - .L_72)
	.align		4
.L_72:
        /*00b8*/ 	.word	index@(.nv.constant0._Z12wmma_exampleP6__halfS0_Pfiiiff)
        /*00bc*/ 	.short	0x0380
        /*00be*/ 	.short	0x002c


	//----- nvinfo : EIATTR_SW_WAR
	.align		4
.L_73:
        /*00c0*/ 	.byte	0x04, 0x36
        /*00c2*/ 	.short	(.L_75 - .L_74)
.L_74:
        /*00c4*/ 	.word	0x00000008
.L_75:


//--------------------- .nv.info._Z11calculate_EPfP6__halfii --------------------------
	.section	.nv.info._Z11calculate_EPfP6__halfii,"",@"SHT_CUDA_INFO"
	.sectionflags	@""
	.align	4


	//----- nvinfo : EIATTR_CUDA_API_VERSION
	.align		4
        /*0000*/ 	.byte	0x04, 0x37
        /*0002*/ 	.short	(.L_77 - .L_76)
.L_76:
        /*0004*/ 	.word	0x00000082


	//----- nvinfo : EIATTR_KPARAM_INFO
	.align		4
.L_77:
        /*0008*/ 	.byte	0x04, 0x17
        /*000a*/ 	.short	(.L_79 - .L_78)
.L_78:
        /*000c*/ 	.word	0x00000000
        /*0010*/ 	.short	0x0003
        /*0012*/ 	.short	0x0014
        /*0014*/ 	.byte	0x00, 0xf0, 0x11, 0x00


	//----- nvinfo : EIATTR_KPARAM_INFO
	.align		4
.L_79:
        /*0018*/ 	.byte	0x04, 0x17
        /*001a*/ 	.short	(.L_81 - .L_80)
.L_80:
        /*001c*/ 	.word	0x00000000
        /*0020*/ 	.short	0x0002
        /*0022*/ 	.short	0x0010
        /*0024*/ 	.byte	0x00, 0xf0, 0x11, 0x00


	//----- nvinfo : EIATTR_KPARAM_INFO
	.align		4
.L_81:
        /*0028*/ 	.byte	0x04, 0x17
        /*002a*/ 	.short	(.L_83 - .L_82)
.L_82:
        /*002c*/ 	.word	0x00000000
        /*0030*/ 	.short	0x0001
        /*0032*/ 	.short	0x0008
        /*0034*/ 	.byte	0x00, 0xf5, 0x21, 0x00


	//----- nvinfo : EIATTR_KPARAM_INFO
	.align		4
.L_83:
        /*0038*/ 	.byte	0x04, 0x17
        /*003a*/ 	.short	(.L_85 - .L_84)
.L_84:
        /*003c*/ 	.word	0x00000000
        /*0040*/ 	.short	0x0000
        /*0042*/ 	.short	0x0000
        /*0044*/ 	.byte	0x00, 0xf5, 0x21, 0x00


	//----- nvinfo : EIATTR_SPARSE_MMA_MASK
	.align		4
.L_85:
        /*0048*/ 	.byte	0x03, 0x50
        /*004a*/ 	.short	0x0000


	//----- nvinfo : EIATTR_MAXREG_COUNT
	.align		4
        /*004c*/ 	.byte	0x03, 0x1b
        /*004e*/ 	.short	0x00ff


	//----- nvinfo : EIATTR_MERCURY_ISA_VERSION
	.align		4
        /*0050*/ 	.byte	0x03, 0x5f
        /*0052*/ 	.short	0x0101


	//----- nvinfo : EIATTR_VRC_CTA_INIT_COUNT
	.align		4
        /*0054*/ 	.byte	0x02, 0x4a
	.zero		1
	.zero		1


	//----- nvinfo : EIATTR_EXIT_INSTR_OFFSETS
	.align		4
        /*0058*/ 	.byte	0x04, 0x1c
        /*005a*/ 	.short	(.L_87 - .L_86)


	//   ....[0]....
.L_86:
        /*005c*/ 	.word	0x00000010


	//----- nvinfo : EIATTR_CBANK_PARAM_SIZE
	.align		4
.L_87:
        /*0060*/ 	.byte	0x03, 0x19
        /*0062*/ 	.short	0x0018


	//----- nvinfo : EIATTR_PARAM_CBANK
	.align		4
        /*0064*/ 	.byte	0x04, 0x0a
        /*0066*/ 	.short	(.L_89 - .L_88)
	.align		4
.L_88:
        /*0068*/ 	.word	index@(.nv.constant0._Z11calculate_EPfP6__halfii)
        /*006c*/ 	.short	0x0380
        /*006e*/ 	.short	0x0018


	//----- nvinfo : EIATTR_SW_WAR
	.align		4
.L_89:
        /*0070*/ 	.byte	0x04, 0x36
        /*0072*/ 	.short	(.L_91 - .L_90)
.L_90:
        /*0074*/ 	.word	0x00000008
.L_91:


//--------------------- .nv.info._Z17convertFp32ToFp16P6__halfPfii --------------------------
	.section	.nv.info._Z17convertFp32ToFp16P6__halfPfii,"",@"SHT_CUDA_INFO"
	.sectionflags	@""
	.align	4


	//----- nvinfo : EIATTR_CUDA_API_VERSION
	.align		4
        /*0000*/ 	.byte	0x04, 0x37
        /*0002*/ 	.short	(.L_93 - .L_92)
.L_92:
        /*0004*/ 	.word	0x00000082


	//----- nvinfo : EIATTR_KPARAM_INFO
	.align		4
.L_93:
        /*0008*/ 	.byte	0x04, 0x17
        /*000a*/ 	.short	(.L_95 - .L_94)
.L_94:
        /*000c*/ 	.word	0x00000000
        /*0010*/ 	.short	0x0003
        /*0012*/ 	.short	0x0014
        /*0014*/ 	.byte	0x00, 0xf0, 0x11, 0x00


	//----- nvinfo : EIATTR_KPARAM_INFO
	.align		4
.L_95:
        /*0018*/ 	.byte	0x04, 0x17
        /*001a*/ 	.short	(.L_97 - .L_96)
.L_96:
        /*001c*/ 	.word	0x00000000
        /*0020*/ 	.short	0x0002
        /*0022*/ 	.short	0x0010
        /*0024*/ 	.byte	0x00, 0xf0, 0x11, 0x00


	//----- nvinfo : EIATTR_KPARAM_INFO
	.align		4
.L_97:
        /*0028*/ 	.byte	0x04, 0x17
        /*002a*/ 	.short	(.L_99 - .L_98)
.L_98:
        /*002c*/ 	.word	0x00000000
        /*0030*/ 	.short	0x0001
        /*0032*/ 	.short	0x0008
        /*0034*/ 	.byte	0x00, 0xf5, 0x21, 0x00


	//----- nvinfo : EIATTR_KPARAM_INFO
	.align		4
.L_99:
        /*0038*/ 	.byte	0x04, 0x17
        /*003a*/ 	.short	(.L_101 - .L_100)
.L_100:
        /*003c*/ 	.word	0x00000000
        /*0040*/ 	.short	0x0000
        /*0042*/ 	.short	0x0000
        /*0044*/ 	.byte	0x00, 0xf5, 0x21, 0x00


	//----- nvinfo : EIATTR_SPARSE_MMA_MASK
	.align		4
.L_101:
        /*0048*/ 	.byte	0x03, 0x50
        /*004a*/ 	.short	0x0000


	//----- nvinfo : EIATTR_MAXREG_COUNT
	.align		4
        /*004c*/ 	.byte	0x03, 0x1b
        /*004e*/ 	.short	0x00ff


	//----- nvinfo : EIATTR_MERCURY_ISA_VERSION
	.align		4
        /*0050*/ 	.byte	0x03, 0x5f
        /*0052*/ 	.short	0x0101


	//----- nvinfo : EIATTR_VRC_CTA_INIT_COUNT
	.align		4
        /*0054*/ 	.byte	0x02, 0x4a
	.zero		1
	.zero		1


	//----- nvinfo : EIATTR_EXIT_INSTR_OFFSETS
	.align		4
        /*0058*/ 	.byte	0x04, 0x1c
        /*005a*/ 	.short	(.L_103 - .L_102)


	//   ....[0]....
.L_102:
        /*005c*/ 	.word	0x00000040


	//   ....[1]....
        /*0060*/ 	.word	0x00000ee0


	//----- nvinfo : EIATTR_CBANK_PARAM_SIZE
	.align		4
.L_103:
        /*0064*/ 	.byte	0x03, 0x19
        /*0066*/ 	.short	0x0018


	//----- nvinfo : EIATTR_PARAM_CBANK
	.align		4
        /*0068*/ 	.byte	0x04, 0x0a
        /*006a*/ 	.short	(.L_105 - .L_104)
	.align		4
.L_104:
        /*006c*/ 	.word	index@(.nv.constant0._Z17convertFp32ToFp16P6__halfPfii)
        /*0070*/ 	.short	0x0380
        /*0072*/ 	.short	0x0018


	//----- nvinfo : EIATTR_SW_WAR
	.align		4
.L_105:
        /*0074*/ 	.byte	0x04, 0x36
        /*0076*/ 	.short	(.L_107 - .L_106)
.L_106:
        /*0078*/ 	.word	0x00000008
.L_107:


//--------------------- .nv.callgraph             --------------------------
	.section	.nv.callgraph,"",@"SHT_CUDA_CALLGRAPH"
	.align	4
	.sectionentsize	8
	.align		4
        /*0000*/ 	.word	0x00000000
	.align		4
        /*0004*/ 	.word	0xffffffff
	.align		4
        /*0008*/ 	.word	0x00000000
	.align		4
        /*000c*/ 	.word	0xfffffffe
	.align		4
        /*0010*/ 	.word	0x00000000
	.align		4
        /*0014*/ 	.word	0xfffffffd
	.align		4
        /*0018*/ 	.word	0x00000000
	.align		4
        /*001c*/ 	.word	0xfffffffc


//--------------------- .text._Z18judge_flipping_comP6__halfPfS0_S0_S1_ifi --------------------------
	.section	.text._Z18judge_flipping_comP6__halfPfS0_S0_S1_ifi,"ax",@progbits
	.align	128
        .global         _Z18judge_flipping_comP6__halfPfS0_S0_S1_ifi
        .type           _Z18judge_flipping_comP6__halfPfS0_S0_S1_ifi,@function
        .size           _Z18judge_flipping_comP6__halfPfS0_S0_S1_ifi,(.L_x_50 - _Z18judge_flipping_comP6__halfPfS0_S0_S1_ifi)
        .other          _Z18judge_flipping_comP6__halfPfS0_S0_S1_ifi,@"STO_CUDA_ENTRY STV_DEFAULT"
_Z18judge_flipping_comP6__halfPfS0_S0_S1_ifi:
.text._Z18judge_flipping_comP6__halfPfS0_S0_S1_ifi:
[----:B------:R-:W-:Y:S01]  /*0000*/  LDC R1, c[0x0][0x37c] ;  /* 0x0000df00ff017b82 */ /* 0x000fe20000000800 */
[----:B------:R-:W0:Y:S07]  /*0010*/  S2R R3, SR_TID.X ;  /* 0x0000000000037919 */ /* 0x000e2e0000002100 */
[----:B------:R-:W0:Y:S01]  /*0020*/  S2UR UR5, SR_CTAID.X ;  /* 0x00000000000579c3 */ /* 0x000e220000002500 */
[----:B------:R-:W1:Y:S01]  /*0030*/  LDCU UR4, c[0x0][0x3a8] ;  /* 0x00007500ff0477ac */ /* 0x000e620008000800 */
[----:B------:R-:W-:Y:S01]  /*0040*/  HFMA2 R6, -RZ, RZ, 0, 0 ;  /* 0x00000000ff067431 */ /* 0x000fe200000001ff */
[----:B------:R-:W-:Y:S01]  /*0050*/  BSSY.RECONVERGENT B1, `(.L_x_0) ;  /* 0x0000127000017945 */ /* 0x000fe20003800200 */
[----:B------:R-:W-:Y:S01]  /*0060*/  PRMT R9, RZ, 0x7610, R9 ;  /* 0x00007610ff097816 */ /* 0x000fe20000000009 */
[----:B------:R-:W2:Y:S01]  /*0070*/  LDCU UR8, c[0x0][0x3b0] ;  /* 0x00007600ff0877ac */ /* 0x000ea20008000800 */
[----:B------:R-:W-:-:S02]  /*0080*/  PRMT R10, RZ, 0x7610, R10 ;  /* 0x00007610ff0a7816 */ /* 0x000fc4000000000a */
[----:B------:R-:W0:Y:S01]  /*0090*/  LDC R0, c[0x0][0x360] ;  /* 0x0000d800ff007b82 */ /* 0x000e220000000800 */
[----:B------:R-:W3:Y:S01]  /*00a0*/  LDCU.64 UR6, c[0x0][0x358] ;  /* 0x00006b00ff0677ac */ /* 0x000ee20008000a00 */
[----:B-1----:R-:W-:Y:S01]  /*00b0*/  USHF.L.U32 UR4, UR4, 0x4, URZ ;  /* 0x0000000404047899 */ /* 0x002fe200080006ff */
[----:B0-----:R-:W-:-:S05]  /*00c0*/  IMAD R0, R0, UR5, R3 ;  /* 0x0000000500007c24 */ /* 0x001fca000f8e0203 */
[----:B------:R-:W-:Y:S01]  /*00d0*/  I2FP.F32.S32 R3, UR4 ;  /* 0x0000000400037c45 */ /* 0x000fe20008201400 */
[C---:B------:R-:W-:Y:S01]  /*00e0*/  VIADD R8, R0.reuse, 0x1 ;  /* 0x0000000100087836 */ /* 0x040fe20000000000 */
[C---:B------:R-:W-:Y:S02]  /*00f0*/  LEA.HI R2, R0.reuse, R0, RZ, 0x1 ;  /* 0x0000000000027211 */ /* 0x040fe400078f08ff */
[----:B------:R-:W-:Y:S02]  /*0100*/  ISETP.NE.AND P0, PT, R0, RZ, PT ;  /* 0x000000ff0000720c */ /* 0x000fe40003f05270 */
[----:B------:R-:W-:Y:S01]  /*0110*/  LOP3.LUT R7, R2, 0xffffffe, RZ, 0xc0, !PT ;  /* 0x0ffffffe02077812 */ /* 0x000fe200078ec0ff */
[C---:B------:R-:W-:Y:S01]  /*0120*/  IMAD.SHL.U32 R2, R0.reuse, 0x400, RZ ;  /* 0x0000040000027824 */ /* 0x040fe200078e00ff */
[C---:B------:R-:W-:Y:S02]  /*0130*/  ISETP.NE.AND P1, PT, R0.reuse, 0xf, PT ;  /* 0x0000000f0000780c */ /* 0x040fe40003f25270 */
[----:B------:R-:W-:Y:S01]  /*0140*/  IADD3 R7, PT, PT, R0, -R7, RZ ;  /* 0x8000000700077210 */ /* 0x000fe20007ffe0ff */
[C---:B------:R-:W-:Y:S01]  /*0150*/  VIADD R5, R2.reuse, 0x400 ;  /* 0x0000040002057836 */ /* 0x040fe20000000000 */
[----:B------:R-:W-:-:S02]  /*0160*/  IADD3 R4, PT, PT, R2, -0x400, RZ ;  /* 0xfffffc0002047810 */ /* 0x000fc40007ffe0ff */
[----:B--2---:R-:W-:Y:S02]  /*0170*/  LEA R2, R7, UR8, 0x4 ;  /* 0x0000000807027c11 */ /* 0x004fe4000f8e20ff */
[----:B------:R-:W-:Y:S02]  /*0180*/  SEL R4, R4, 0x3c00, P0 ;  /* 0x00003c0004047807 */ /* 0x000fe40000000000 */
[----:B------:R-:W-:Y:S01]  /*0190*/  SEL R5, R5, RZ, P1 ;  /* 0x000000ff05057207 */ /* 0x000fe20000800000 */
[----:B------:R-:W-:Y:S01]  /*01a0*/  IMAD.MOV.U32 R21, RZ, RZ, R2 ;  /* 0x000000ffff157224 */ /* 0x000fe200078e0002 */
[----:B---3--:R-:W-:-:S07]  /*01b0*/  IADD3 R11, PT, PT, R2, 0x10, RZ ;  /* 0x00000010020b7810 */ /* 0x008fce0007ffe0ff */
.L_x_10:
[----:B------:R-:W0:Y:S01]  /*01c0*/  LDC.64 R12, c[0x0][0x388] ;  /* 0x0000e200ff0c7b82 */ /* 0x000e220000000a00 */
[----:B------:R-:W-:-:S05]  /*01d0*/  LEA R20, R0, R21, 0xa ;  /* 0x0000001500147211 */ /* 0x000fca00078e50ff */
[----:B0-----:R-:W-:-:S05]  /*01e0*/  IMAD.WIDE R12, R20, 0x4, R12 ;  /* 0x00000004140c7825 */ /* 0x001fca00078e020c */
[----:B------:R0:W5:Y:S01]  /*01f0*/  LDG.E R28, desc[UR6][R12.64] ;  /* 0x000000060c1c7981 */ /* 0x000162000c1e1900 */
[----:B------:R-:W-:Y:S01]  /*0200*/  SHF.R.S32.HI R14, RZ, 0x1f, R21 ;  /* 0x0000001fff0e7819 */ /* 0x000fe20000011415 */
[----:B------:R-:W-:Y:S01]  /*0210*/  BSSY.RECONVERGENT B0, `(.L_x_1) ;  /* 0x00000e8000007945 */ /* 0x000fe20003800200 */
[-C--:B------:R-:W-:Y:S02]  /*0220*/  ISETP.GE.AND P0, PT, R2, R21.reuse, PT ;  /* 0x000000150200720c */ /* 0x080fe40003f06270 */
[----:B------:R-:W-:-:S04]  /*0230*/  LEA.HI R14, R14, R21, RZ, 0x5 ;  /* 0x000000150e0e7211 */ /* 0x000fc800078f28ff */
[----:B------:R-:W-:-:S05]  /*0240*/  LOP3.LUT R14, R14, 0xffffffe0, RZ, 0xc0, !PT ;  /* 0xffffffe00e0e7812 */ /* 0x000fca00078ec0ff */
[----:B------:R-:W-:-:S05]  /*0250*/  IMAD.IADD R23, R21, 0x1, -R14 ;  /* 0x0000000115177824 */ /* 0x000fca00078e0a0e */
[----:B------:R-:W-:Y:S01]  /*0260*/  LEA R23, R0, R23, 0x4 ;  /* 0x0000001700177211 */ /* 0x000fe200078e20ff */
[----:B0-----:R-:W-:Y:S06]  /*0270*/  @P0 BRA `(.L_x_2) ;  /* 0x0000000c00840947 */ /* 0x001fec0003800000 */
[C---:B------:R-:W-:Y:S01]  /*0280*/  VIADD R12, R6.reuse, 0xffffffff ;  /* 0xffffffff060c7836 */ /* 0x040fe20000000000 */
[----:B------:R-:W-:Y:S01]  /*0290*/  BSSY.RECONVERGENT B2, `(.L_x_3) ;  /* 0x000006f000027945 */ /* 0x000fe20003800200 */
[----:B------:R-:W-:Y:S02]  /*02a0*/  LOP3.LUT P1, RZ, R6, 0x7, RZ, 0xc0, !PT ;  /* 0x0000000706ff7812 */ /* 0x000fe4000782c0ff */
[----:B------:R-:W-:Y:S02]  /*02b0*/  MOV R24, R2 ;  /* 0x0000000200187202 */ /* 0x000fe40000000f00 */
[----:B------:R-:W-:-:S13]  /*02c0*/  ISETP.GE.U32.AND P0, PT, R12, 0x7, PT ;  /* 0x000000070c00780c */ /* 0x000fda0003f06070 */
[----:B------:R-:W-:Y:S05]  /*02d0*/  @!P0 BRA `(.L_x_4) ;  /* 0x0000000400a88947 */ /* 0x000fea0003800000 */
[----:B------:R-:W-:Y:S01]  /*02e0*/  LOP3.LUT R25, R6, 0xfffffff8, RZ, 0xc0, !PT ;  /* 0xfffffff806197812 */ /* 0x000fe200078ec0ff */
[----:B------:R-:W-:Y:S01]  /*02f0*/  IMAD.MOV.U32 R26, RZ, RZ, RZ ;  /* 0x000000ffff1a7224 */ /* 0x000fe200078e00ff */
[----:B------:R-:W-:-:S07]  /*0300*/  MOV R24, R2 ;  /* 0x0000000200187202 */ /* 0x000fce0000000f00 */
.L_x_5:
[----:B------:R-:W0:Y:S01]  /*0310*/  LDC.64 R12, c[0x0][0x380] ;  /* 0x0000e000ff0c7b82 */ /* 0x000e220000000a00 */
[----:B------:R-:W-:Y:S02]  /*0320*/  SHF.R.S32.HI R17, RZ, 0x1f, R24 ;  /* 0x0000001fff117819 */ /* 0x000fe40000011418 */
[----:B------:R-:W-:Y:S02]  /*0330*/  IADD3 R16, PT, PT, R24, 0x1, RZ ;  /* 0x0000000118107810 */ /* 0x000fe40007ffe0ff */
[----:B------:R-:W-:-:S03]  /*0340*/  LEA.HI R17, R17, R24, RZ, 0x5 ;  /* 0x0000001811117211 */ /* 0x000fc600078f28ff */
[----:B------:R-:W1:Y:S01]  /*0350*/  LDC.64 R14, c[0x0][0x398] ;  /* 0x0000e600ff0e7b82 */ /* 0x000e620000000a00 */
[----:B------:R-:W-:-:S05]  /*0360*/  LOP3.LUT R17, R17, 0xffffffe0, RZ, 0xc0, !PT ;  /* 0xffffffe011117812 */ /* 0x000fca00078ec0ff */
[----:B------:R-:W-:Y:S01]  /*0370*/  IMAD.IADD R19, R24, 0x1, -R17 ;  /* 0x0000000118137824 */ /* 0x000fe200078e0a11 */
[----:B------:R-:W-:-:S03]  /*0380*/  LEA R17, R21, R24, 0xa ;  /* 0x0000001815117211 */ /* 0x000fc600078e50ff */
[----:B------:R-:W-:Y:S02]  /*0390*/  IMAD R19, R0, 0x10, R19 ;  /* 0x0000001000137824 */ /* 0x000fe400078e0213 */
[----:B0-----:R-:W-:Y:S01]  /*03a0*/  IMAD.WIDE R12, R17, 0x2, R12 ;  /* 0x00000002110c7825 */ /* 0x001fe200078e020c */
[----:B------:R-:W-:-:S04]  /*03b0*/  SHF.R.S32.HI R17, RZ, 0x1f, R16 ;  /* 0x0000001fff117819 */ /* 0x000fc80000011410 */
[----:B------:R-:W-:Y:S01]  /*03c0*/  LEA.HI R17, R17, R16, RZ, 0x5 ;  /* 0x0000001011117211 */ /* 0x000fe200078f28ff */
[----:B------:R-:W2:Y:S01]  /*03d0*/  LDG.E.U16 R29, desc[UR6][R12.64] ;  /* 0x000000060c1d7981 */ /* 0x000ea2000c1e1500 */
[----:B-1----:R-:W-:Y:S02]  /*03e0*/  IMAD.WIDE R18, R19, 0x2, R14 ;  /* 0x0000000213127825 */ /* 0x002fe400078e020e */
[----:B------:R-:W-:Y:S01]  /*03f0*/  LOP3.LUT R17, R17, 0xffffffe0, RZ, 0xc0, !PT ;  /* 0xffffffe011117812 */ /* 0x000fe200078ec0ff */
[----:B------:R-:W3:Y:S04]  /*0400*/  LDG.E.U16 R27, desc[UR6][R12.64+0x2] ;  /* 0x000002060c1b7981 */ /* 0x000ee8000c1e1500 */
[----:B------:R-:W-:Y:S01]  /*0410*/  IMAD.IADD R17, R16, 0x1, -R17 ;  /* 0x0000000110117824 */ /* 0x000fe200078e0a11 */
[----:B------:R-:W4:Y:S04]  /*0420*/  LDG.E.U16 R18, desc[UR6][R18.64] ;  /* 0x0000000612127981 */ /* 0x000f28000c1e1500 */
[----:B------:R-:W-:-:S05]  /*0430*/  LEA R17, R0, R17, 0x4 ;  /* 0x0000001100117211 */ /* 0x000fca00078e20ff */
[----:B------:R-:W-:-:S06]  /*0440*/  IMAD.WIDE R16, R17, 0x2, R14 ;  /* 0x0000000211107825 */ /* 0x000fcc00078e020e */
[----:B------:R-:W4:Y:S01]  /*0450*/  LDG.E.U16 R16, desc[UR6][R16.64] ;  /* 0x0000000610107981 */ /* 0x000f22000c1e1500 */
[----:B--2---:R-:W-:Y:S02]  /*0460*/  HADD2.F32 R29, -RZ, R29.H0_H0 ;  /* 0x2000001dff1d7230 */ /* 0x004fe40000004100 */
[----:B---3--:R-:W-:Y:S02]  /*0470*/  HADD2.F32 R27, -RZ, R27.H0_H0 ;  /* 0x2000001bff1b7230 */ /* 0x008fe40000004100 */
[----:B----4-:R-:W-:-:S05]  /*0480*/  HADD2.F32 R18, -RZ, R18.H0_H0 ;  /* 0x20000012ff127230 */ /* 0x010fca0000004100 */
[----:B-----5:R-:W-:Y:S02]  /*0490*/  FFMA R18, R29, R18, R28 ;  /* 0x000000121d127223 */ /* 0x020fe4000000001c */
[----:B------:R-:W2:Y:S04]  /*04a0*/  LDG.E.U16 R29, desc[UR6][R12.64+0x4] ;  /* 0x000004060c1d7981 */ /* 0x000ea8000c1e1500 */
[----:B------:R-:W3:Y:S01]  /*04b0*/  LDG.E.U16 R28, desc[UR6][R12.64+0x6] ;  /* 0x000006060c1c7981 */ /* 0x000ee2000c1e1500 */
[----:B------:R-:W-:-:S05]  /*04c0*/  HADD2.F32 R19, -RZ, R16.H0_H0 ;  /* 0x20000010ff137230 */ /* 0x000fca0000004100 */
[----:B------:R-:W-:Y:S01]  /*04d0*/  FFMA R27, R27, R19, R18 ;  /* 0x000000131b1b7223 */ /* 0x000fe20000000012 */
[C---:B------:R-:W-:Y:S01]  /*04e0*/  VIADD R18, R24.reuse, 0x2 ;  /* 0x0000000218127836 */ /* 0x040fe20000000000 */
[----:B------:R-:W-:-:S04]  /*04f0*/  IADD3 R16, PT, PT, R24, 0x3, RZ ;  /* 0x0000000318107810 */ /* 0x000fc80007ffe0ff */
[----:B------:R-:W-:Y:S02]  /*0500*/  SHF.R.S32.HI R19, RZ, 0x1f, R18 ;  /* 0x0000001fff137819 */ /* 0x000fe40000011412 */
[----:B------:R-:W-:Y:S02]  /*0510*/  SHF.R.S32.HI R17, RZ, 0x1f, R16 ;  /* 0x0000001fff117819 */ /* 0x000fe40000011410 */
[----:B------:R-:W-:Y:S02]  /*0520*/  LEA.HI R19, R19, R18, RZ, 0x5 ;  /* 0x0000001213137211 */ /* 0x000fe400078f28ff */
[----:B------:R-:W-:Y:S02]  /*0530*/  LEA.HI R17, R17, R16, RZ, 0x5 ;  /* 0x0000001011117211 */ /* 0x000fe400078f28ff */
[----:B------:R-:W-:Y:S02]  /*0540*/  LOP3.LUT R19, R19, 0xffffffe0, RZ, 0xc0, !PT ;  /* 0xffffffe013137812 */ /* 0x000fe400078ec0ff */
[----:B------:R-:W-:-:S02]  /*0550*/  LOP3.LUT R17, R17, 0xffffffe0, RZ, 0xc0, !PT ;  /* 0xffffffe011117812 */ /* 0x000fc400078ec0ff */
[----:B------:R-:W-:-:S03]  /*0560*/  IADD3 R19, PT, PT, R18, -R19, RZ ;  /* 0x8000001312137210 */ /* 0x000fc60007ffe0ff */
[----:B------:R-:W-:Y:S02]  /*0570*/  IMAD.IADD R17, R16, 0x1, -R17 ;  /* 0x0000000110117824 */ /* 0x000fe400078e0a11 */
[----:B------:R-:W-:-:S03]  /*0580*/  IMAD R19, R0, 0x10, R19 ;  /* 0x0000001000137824 */ /* 0x000fc600078e0213 */
[----:B------:R-:W-:Y:S01]  /*0590*/  LEA R17, R0, R17, 0x4 ;  /* 0x0000001100117211 */ /* 0x000fe200078e20ff */
[----:B------:R-:W-:-:S04]  /*05a0*/  IMAD.WIDE R18, R19, 0x2, R14 ;  /* 0x0000000213127825 */ /* 0x000fc800078e020e */
[----:B------:R-:W-:Y:S02]  /*05b0*/  IMAD.WIDE R16, R17, 0x2, R14 ;  /* 0x0000000211107825 */ /* 0x000fe400078e020e */
[----:B------:R-:W4:Y:S04]  /*05c0*/  LDG.E.U16 R18, desc[UR6][R18.64] ;  /* 0x0000000612127981 */ /* 0x000f28000c1e1500 */
[----:B------:R-:W4:Y:S01]  /*05d0*/  LDG.E.U16 R16, desc[UR6][R16.64] ;  /* 0x0000000610107981 */ /* 0x000f22000c1e1500 */
[----:B--2---:R-:W-:Y:S02]  /*05e0*/  HADD2.F32 R29, -RZ, R29.H0_H0 ;  /* 0x2000001dff1d7230 */ /* 0x004fe40000004100 */
[----:B---3--:R-:W-:Y:S02]  /*05f0*/  HADD2.F32 R28, -RZ, R28.H0_H0 ;  /* 0x2000001cff1c7230 */ /* 0x008fe40000004100 */
[----:B----4-:R-:W-:-:S05]  /*0600*/  HADD2.F32 R18, -RZ, R18.H0_H0 ;  /* 0x20000012ff127230 */ /* 0x010fca0000004100 */
[----:B------:R-:W-:Y:S01]  /*0610*/  FFMA R27, R29, R18, R27 ;  /* 0x000000121d1b7223 */ /* 0x000fe2000000001b */
[----:B------:R-:W-:Y:S01]  /*0620*/  HADD2.F32 R18, -RZ, R16.H0_H0 ;  /* 0x20000010ff127230 */ /* 0x000fe20000004100 */
[----:B------:R-:W2:Y:S04]  /*0630*/  LDG.E.U16 R29, desc[UR6][R12.64+0x8] ;  /* 0x000008060c1d7981 */ /* 0x000ea8000c1e1500 */
[----:B------:R-:W-:Y:S01]  /*0640*/  FFMA R27, R28, R18, R27 ;  /* 0x000000121c1b7223 */ /* 0x000fe2000000001b */
[----:B------:R-:W-:Y:S01]  /*0650*/  VIADD R18, R24, 0x4 ;  /* 0x0000000418127836 */ /* 0x000fe20000000000 */
[----:B------:R-:W3:Y:S04]  /*0660*/  LDG.E.U16 R28, desc[UR6][R12.64+0xa] ;  /* 0x00000a060c1c7981 */ /* 0x000ee8000c1e1500 */
[----:B------:R-:W-:-:S04]  /*0670*/  SHF.R.S32.HI R19, RZ, 0x1f, R18 ;  /* 0x0000001fff137819 */ /* 0x000fc80000011412 */
[----:B------:R-:W-:-:S04]  /*0680*/  LEA.HI R19, R19, R18, RZ, 0x5 ;  /* 0x0000001213137211 */ /* 0x000fc800078f28ff */
[----:B------:R-:W-:-:S04]  /*0690*/  LOP3.LUT R19, R19, 0xffffffe0, RZ, 0xc0, !PT ;  /* 0xffffffe013137812 */ /* 0x000fc800078ec0ff */
[----:B------:R-:W-:Y:S02]  /*06a0*/  IADD3 R19, PT, PT, R18, -R19, RZ ;  /* 0x8000001312137210 */ /* 0x000fe40007ffe0ff */
[----:B------:R-:W-:-:S03]  /*06b0*/  IADD3 R18, PT, PT, R24, 0x5, RZ ;  /* 0x0000000518127810 */ /* 0x000fc60007ffe0ff */
[----:B------:R-:W-:Y:S01]  /*06c0*/  IMAD R17, R0, 0x10, R19 ;  /* 0x0000001000117824 */ /* 0x000fe200078e0213 */
[----:B------:R-:W-:-:S04]  /*06d0*/  SHF.R.S32.HI R19, RZ, 0x1f, R18 ;  /* 0x0000001fff137819 */ /* 0x000fc80000011412 */
[----:B------:R-:W-:-:S04]  /*06e0*/  LEA.HI R19, R19, R18, RZ, 0x5 ;  /* 0x0000001213137211 */ /* 0x000fc800078f28ff */
[----:B------:R-:W-:Y:S01]  /*06f0*/  LOP3.LUT R19, R19, 0xffffffe0, RZ, 0xc0, !PT ;  /* 0xffffffe013137812 */ /* 0x000fe200078ec0ff */
[----:B------:R-:W-:-:S04]  /*0700*/  IMAD.WIDE R16, R17, 0x2, R14 ;  /* 0x0000000211107825 */ /* 0x000fc800078e020e */
[----:B------:R-:W-:Y:S02]  /*0710*/  IMAD.IADD R19, R18, 0x1, -R19 ;  /* 0x0000000112137824 */ /* 0x000fe400078e0a13 */
[----:B------:R-:W4:Y:S03]  /*0720*/  LDG.E.U16 R16, desc[UR6][R16.64] ;  /* 0x0000000610107981 */ /* 0x000f26000c1e1500 */
[----:B------:R-:W-:-:S05]  /*0730*/  LEA R19, R0, R19, 0x4 ;  /* 0x0000001300137211 */ /* 0x000fca00078e20ff */
[----:B------:R-:W-:-:S06]  /*0740*/  IMAD.WIDE R18, R19, 0x2, R14 ;  /* 0x0000000213127825 */ /* 0x000fcc00078e020e */
[----:B------:R-:W4:Y:S04]  /*0750*/  LDG.E.U16 R18, desc[UR6][R18.64] ;  /* 0x0000000612127981 */ /* 0x000f28000c1e1500 */
[----:B------:R-:W4:Y:S01]  /*0760*/  LDG.E.U16 R19, desc[UR6][R12.64+0xe] ;  /* 0x00000e060c137981 */ /* 0x000f22000c1e1500 */
[----:B--2---:R-:W-:Y:S02]  /*0770*/  HADD2.F32 R29, -RZ, R29.H0_H0 ;  /* 0x2000001dff1d7230 */ /* 0x004fe40000004100 */
[----:B---3--:R-:W-:Y:S02]  /*0780*/  HADD2.F32 R28, -RZ, R28.H0_H0 ;  /* 0x2000001cff1c7230 */ /* 0x008fe40000004100 */
[----:B----4-:R-:W-:-:S05]  /*0790*/  HADD2.F32 R16, -RZ, R16.H0_H0 ;  /* 0x20000010ff107230 */ /* 0x010fca0000004100 */
[----:B------:R-:W-:Y:S01]  /*07a0*/  FFMA R27, R29, R16, R27 ;  /* 0x000000101d1b7223 */ /* 0x000fe2000000001b */
[----:B------:R-:W-:Y:S02]  /*07b0*/  HADD2.F32 R16, -RZ, R18.H0_H0 ;  /* 0x20000012ff107230 */ /* 0x000fe40000004100 */
[----:B------:R-:W2:Y:S03]  /*07c0*/  LDG.E.U16 R18, desc[UR6][R12.64+0xc] ;  /* 0x00000c060c127981 */ /* 0x000ea6000c1e1500 */
        /* <DEDUP_REMOVED lines=15> */
[----:B------:R-:W3:Y:S04]  /*08c0*/  LDG.E.U16 R16, desc[UR6][R16.64] ;  /* 0x0000000610107981 */ /* 0x000ee8000c1e1500 */
[----:B------:R-:W4:Y:S01]  /*08d0*/  LDG.E.U16 R14, desc[UR6][R14.64] ;  /* 0x000000060e0e7981 */ /* 0x000f22000c1e1500 */
[----:B------:R-:W-:-:S05]  /*08e0*/  VIADD R26, R26, 0x8 ;  /* 0x000000081a1a7836 */ /* 0x000fca0000000000 */
[----:B------:R-:W-:Y:S01]  /*08f0*/  ISETP.NE.AND P0, PT, R26, R25, PT ;  /* 0x000000191a00720c */ /* 0x000fe20003f05270 */
[----:B------:R-:W-:Y:S01]  /*0900*/  HADD2.F32 R19, -RZ, R19.H0_H0 ;  /* 0x20000013ff137230 */ /* 0x000fe20000004100 */
[----:B------:R-:W-:Y:S01]  /*0910*/  IADD3 R24, PT, PT, R24, 0x8, RZ ;  /* 0x0000000818187810 */ /* 0x000fe20007ffe0ff */
[----:B--2---:R-:W-:Y:S02]  /*0920*/  HADD2.F32 R18, -RZ, R18.H0_H0 ;  /* 0x20000012ff127230 */ /* 0x004fe40000004100 */
[----:B---3--:R-:W-:Y:S02]  /*0930*/  HADD2.F32 R12, -RZ, R16.H0_H0 ;  /* 0x20000010ff0c7230 */ /* 0x008fe40000004100 */
[----:B----4-:R-:W-:-:S03]  /*0940*/  HADD2.F32 R28, -RZ, R14.H0_H0 ;  /* 0x2000000eff1c7230 */ /* 0x010fc60000004100 */
[----:B------:R-:W-:-:S04]  /*0950*/  FFMA R12, R18, R12, R27 ;  /* 0x0000000c120c7223 */ /* 0x000fc8000000001b */
[----:B------:R-:W-:Y:S01]  /*0960*/  FFMA R28, R19, R28, R12 ;  /* 0x0000001c131c7223 */ /* 0x000fe2000000000c */
[----:B------:R-:W-:Y:S06]  /*0970*/  @P0 BRA `(.L_x_5) ;  /* 0xfffffff800640947 */ /* 0x000fec000383ffff */
.L_x_4:
[----:B------:R-:W-:Y:S05]  /*0980*/  BSYNC.RECONVERGENT B2 ;  /* 0x0000000000027941 */ /* 0x000fea0003800200 */
.L_x_3:
[----:B------:R-:W-:Y:S05]  /*0990*/  @!P1 BRA `(.L_x_2) ;  /* 0x0000000400bc9947 */ /* 0x000fea0003800000 */
[----:B------:R-:W-:Y:S01]  /*09a0*/  LOP3.LUT R13, R10, 0x7, RZ, 0xc0, !PT ;  /* 0x000000070a0d7812 */ /* 0x000fe200078ec0ff */
[----:B------:R-:W-:Y:S03]  /*09b0*/  BSSY.RECONVERGENT B2, `(.L_x_6) ;  /* 0x0000039000027945 */ /* 0x000fe60003800200 */
[C---:B------:R-:W-:Y:S01]  /*09c0*/  LOP3.LUT P1, RZ, R13.reuse, 0x3, RZ, 0xc0, !PT ;  /* 0x000000030dff7812 */ /* 0x040fe2000782c0ff */
[----:B------:R-:W-:-:S05]  /*09d0*/  VIADD R12, R13, 0xffffffff ;  /* 0xffffffff0d0c7836 */ /* 0x000fca0000000000 */
[----:B------:R-:W-:-:S13]  /*09e0*/  ISETP.GE.U32.AND P0, PT, R12, 0x3, PT ;  /* 0x000000030c00780c */ /* 0x000fda0003f06070 */
[----:B------:R-:W-:Y:S05]  /*09f0*/  @!P0 BRA `(.L_x_7) ;  /* 0x0000000000d08947 */ /* 0x000fea0003800000 */
[----:B------:R-:W0:Y:S01]  /*0a00*/  LDC.64 R16, c[0x0][0x380] ;  /* 0x0000e000ff107b82 */ /* 0x000e220000000a00 */
[----:B------:R-:W-:-:S04]  /*0a10*/  SHF.R.S32.HI R15, RZ, 0x1f, R24 ;  /* 0x0000001fff0f7819 */ /* 0x000fc80000011418 */
[----:B------:R-:W-:-:S03]  /*0a20*/  LEA.HI R15, R15, R24, RZ, 0x5 ;  /* 0x000000180f0f7211 */ /* 0x000fc600078f28ff */
[----:B------:R-:W1:Y:S01]  /*0a30*/  LDC.64 R12, c[0x0][0x398] ;  /* 0x0000e600ff0c7b82 */ /* 0x000e620000000a00 */
[----:B------:R-:W-:-:S04]  /*0a40*/  LOP3.LUT R15, R15, 0xffffffe0, RZ, 0xc0, !PT ;  /* 0xffffffe00f0f7812 */ /* 0x000fc800078ec0ff */
[----:B------:R-:W-:Y:S01]  /*0a50*/  IADD3 R19, PT, PT, R24, -R15, RZ ;  /* 0x8000000f18137210 */ /* 0x000fe20007ffe0ff */
[----:B------:R-:W-:-:S03]  /*0a60*/  IMAD R15, R21, 0x400, R24 ;  /* 0x00000400150f7824 */ /* 0x000fc600078e0218 */
[----:B------:R-:W-:Y:S01]  /*0a70*/  LEA R19, R0, R19, 0x4 ;  /* 0x0000001300137211 */ /* 0x000fe200078e20ff */
[----:B0-----:R-:W-:-:S05]  /*0a80*/  IMAD.WIDE R16, R15, 0x2, R16 ;  /* 0x000000020f107825 */ /* 0x001fca00078e0210 */
[----:B------:R-:W2:Y:S01]  /*0a90*/  LDG.E.U16 R18, desc[UR6][R16.64] ;  /* 0x0000000610127981 */ /* 0x000ea2000c1e1500 */
[----:B-1----:R-:W-:-:S03]  /*0aa0*/  IMAD.WIDE R14, R19, 0x2, R12 ;  /* 0x00000002130e7825 */ /* 0x002fc600078e020c */
[----:B------:R-:W3:Y:S04]  /*0ab0*/  LDG.E.U16 R27, desc[UR6][R16.64+0x6] ;  /* 0x00000606101b7981 */ /* 0x000ee8000c1e1500 */
[----:B------:R-:W4:Y:S01]  /*0ac0*/  LDG.E.U16 R14, desc[UR6][R14.64] ;  /* 0x000000060e0e7981 */ /* 0x000f22000c1e1500 */
[----:B--2---:R-:W-:Y:S02]  /*0ad0*/  HADD2.F32 R19, -RZ, R18.H0_H0 ;  /* 0x20000012ff137230 */ /* 0x004fe40000004100 */
[----:B------:R-:W-:Y:S02]  /*0ae0*/  VIADD R18, R24, 0x1 ;  /* 0x0000000118127836 */ /* 0x000fe40000000000 */
[----:B----4-:R-:W-:-:S05]  /*0af0*/  HADD2.F32 R25, -RZ, R14.H0_H0 ;  /* 0x2000000eff197230 */ /* 0x010fca0000004100 */
[----:B-----5:R-:W-:Y:S01]  /*0b00*/  FFMA R28, R19, R25, R28 ;  /* 0x00000019131c7223 */ /* 0x020fe2000000001c */
[----:B------:R-:W-:Y:S02]  /*0b10*/  SHF.R.S32.HI R25, RZ, 0x1f, R18 ;  /* 0x0000001fff197819 */ /* 0x000fe40000011412 */
[----:B------:R-:W-:Y:S02]  /*0b20*/  IADD3 R19, PT, PT, R24, 0x2, RZ ;  /* 0x0000000218137810 */ /* 0x000fe40007ffe0ff */
[----:B------:R-:W-:Y:S02]  /*0b30*/  LEA.HI R25, R25, R18, RZ, 0x5 ;  /* 0x0000001219197211 */ /* 0x000fe400078f28ff */
[----:B------:R-:W-:Y:S02]  /*0b40*/  SHF.R.S32.HI R26, RZ, 0x1f, R19 ;  /* 0x0000001fff1a7819 */ /* 0x000fe40000011413 */
[----:B------:R-:W-:Y:S02]  /*0b50*/  LOP3.LUT R25, R25, 0xffffffe0, RZ, 0xc0, !PT ;  /* 0xffffffe019197812 */ /* 0x000fe400078ec0ff */
[----:B------:R-:W-:-:S03]  /*0b60*/  LEA.HI R26, R26, R19, RZ, 0x5 ;  /* 0x000000131a1a7211 */ /* 0x000fc600078f28ff */
[----:B------:R-:W-:Y:S01]  /*0b70*/  IMAD.IADD R25, R18, 0x1, -R25 ;  /* 0x0000000112197824 */ /* 0x000fe200078e0a19 */
[----:B------:R-:W-:-:S04]  /*0b80*/  LOP3.LUT R26, R26, 0xffffffe0, RZ, 0xc0, !PT ;  /* 0xffffffe01a1a7812 */ /* 0x000fc800078ec0ff */
[C---:B------:R-:W-:Y:S01]  /*0b90*/  LEA R15, R0.reuse, R25, 0x4 ;  /* 0x00000019000f7211 */ /* 0x040fe200078e20ff */
[----:B------:R-:W-:Y:S01]  /*0ba0*/  IMAD.IADD R29, R19, 0x1, -R26 ;  /* 0x00000001131d7824 */ /* 0x000fe200078e0a1a */
[----:B------:R-:W2:Y:S03]  /*0bb0*/  LDG.E.U16 R25, desc[UR6][R16.64+0x2] ;  /* 0x0000020610197981 */ /* 0x000ea6000c1e1500 */
[--C-:B------:R-:W-:Y:S01]  /*0bc0*/  IMAD.WIDE R18, R15, 0x2, R12.reuse ;  /* 0x000000020f127825 */ /* 0x100fe200078e020c */
[----:B------:R-:W-:Y:S01]  /*0bd0*/  LEA R15, R0, R29, 0x4 ;  /* 0x0000001d000f7211 */ /* 0x000fe200078e20ff */
[----:B------:R-:W4:Y:S02]  /*0be0*/  LDG.E.U16 R26, desc[UR6][R16.64+0x4] ;  /* 0x00000406101a7981 */ /* 0x000f24000c1e1500 */
[----:B------:R-:W-:Y:S02]  /*0bf0*/  VIADD R29, R24, 0x3 ;  /* 0x00000003181d7836 */ /* 0x000fe40000000000 */
[----:B------:R-:W-:Y:S01]  /*0c00*/  IMAD.WIDE R14, R15, 0x2, R12 ;  /* 0x000000020f0e7825 */ /* 0x000fe200078e020c */
[----:B------:R-:W4:Y:S05]  /*0c10*/  LDG.E.U16 R18, desc[UR6][R18.64] ;  /* 0x0000000612127981 */ /* 0x000f2a000c1e1500 */
[----:B------:R0:W4:Y:S02]  /*0c20*/  LDG.E.U16 R14, desc[UR6][R14.64] ;  /* 0x000000060e0e7981 */ /* 0x000124000c1e1500 */
[----:B0-----:R-:W-:-:S04]  /*0c30*/  SHF.R.S32.HI R15, RZ, 0x1f, R29 ;  /* 0x0000001fff0f7819 */ /* 0x001fc8000001141d */
[----:B------:R-:W-:-:S04]  /*0c40*/  LEA.HI R15, R15, R29, RZ, 0x5 ;  /* 0x0000001d0f0f7211 */ /* 0x000fc800078f28ff */
[----:B------:R-:W-:-:S04]  /*0c50*/  LOP3.LUT R15, R15, 0xffffffe0, RZ, 0xc0, !PT ;  /* 0xffffffe00f0f7812 */ /* 0x000fc800078ec0ff */
[----:B------:R-:W-:-:S05]  /*0c60*/  IADD3 R29, PT, PT, R29, -R15, RZ ;  /* 0x8000000f1d1d7210 */ /* 0x000fca0007ffe0ff */
[----:B------:R-:W-:-:S04]  /*0c70*/  IMAD R29, R0, 0x10, R29 ;  /* 0x00000010001d7824 */ /* 0x000fc800078e021d */
[----:B------:R-:W-:-:S06]  /*0c80*/  IMAD.WIDE R12, R29, 0x2, R12 ;  /* 0x000000021d0c7825 */ /* 0x000fcc00078e020c */
[----:B------:R-:W4:Y:S01]  /*0c90*/  LDG.E.U16 R12, desc[UR6][R12.64] ;  /* 0x000000060c0c7981 */ /* 0x000f22000c1e1500 */
[----:B---3--:R-:W-:Y:S01]  /*0ca0*/  HADD2.F32 R27, -RZ, R27.H0_H0 ;  /* 0x2000001bff1b7230 */ /* 0x008fe20000004100 */
[----:B------:R-:W-:Y:S01]  /*0cb0*/  IADD3 R24, PT, PT, R24, 0x4, RZ ;  /* 0x0000000418187810 */ /* 0x000fe20007ffe0ff */
[----:B--2---:R-:W-:Y:S02]  /*0cc0*/  HADD2.F32 R25, -RZ, R25.H0_H0 ;  /* 0x20000019ff197230 */ /* 0x004fe40000004100 */
[----:B----4-:R-:W-:Y:S02]  /*0cd0*/  HADD2.F32 R17, -RZ, R26.H0_H0 ;  /* 0x2000001aff117230 */ /* 0x010fe40000004100 */
[----:B------:R-:W-:Y:S02]  /*0ce0*/  HADD2.F32 R18, -RZ, R18.H0_H0 ;  /* 0x20000012ff127230 */ /* 0x000fe40000004100 */
[----:B------:R-:W-:-:S03]  /*0cf0*/  HADD2.F32 R14, -RZ, R14.H0_H0 ;  /* 0x2000000eff0e7230 */ /* 0x000fc60000004100 */
[----:B------:R-:W-:-:S04]  /*0d00*/  FFMA R18, R25, R18, R28 ;  /* 0x0000001219127223 */ /* 0x000fc8000000001c */
[----:B------:R-:W-:Y:S01]  /*0d10*/  FFMA R14, R17, R14, R18 ;  /* 0x0000000e110e7223 */ /* 0x000fe20000000012 */
[----:B------:R-:W-:-:S05]  /*0d20*/  HADD2.F32 R28, -RZ, R12.H0_H0 ;  /* 0x2000000cff1c7230 */ /* 0x000fca0000004100 */
[----:B------:R-:W-:-:S07]  /*0d30*/  FFMA R28, R27, R28, R14 ;  /* 0x0000001c1b1c7223 */ /* 0x000fce000000000e */
.L_x_7:
[----:B------:R-:W-:Y:S05]  /*0d40*/  BSYNC.RECONVERGENT B2 ;  /* 0x0000000000027941 */ /* 0x000fea0003800200 */
.L_x_6:
[----:B------:R-:W-:Y:S05]  /*0d50*/  @!P1 BRA `(.L_x_2) ;  /* 0x0000000000cc9947 */ /* 0x000fea0003800000 */
[C---:B------:R-:W-:Y:S01]  /*0d60*/  LOP3.LUT R12, R9.reuse, 0x3, RZ, 0xc0, !PT ;  /* 0x00000003090c7812 */ /* 0x040fe200078ec0ff */
[----:B------:R-:W-:Y:S01]  /*0d70*/  BSSY.RECONVERGENT B2, `(.L_x_8) ;  /* 0x0000021000027945 */ /* 0x000fe20003800200 */
[----:B------:R-:W-:Y:S02]  /*0d80*/  LOP3.LUT R13, R9, 0x1, RZ, 0xc0, !PT ;  /* 0x00000001090d7812 */ /* 0x000fe400078ec0ff */
[----:B------:R-:W-:Y:S02]  /*0d90*/  ISETP.NE.AND P0, PT, R12, 0x1, PT ;  /* 0x000000010c00780c */ /* 0x000fe40003f05270 */
[----:B------:R-:W-:-:S11]  /*0da0*/  ISETP.NE.U32.AND P1, PT, R13, 0x1, PT ;  /* 0x000000010d00780c */ /* 0x000fd60003f25070 */
[----:B------:R-:W-:Y:S05]  /*0db0*/  @!P0 BRA `(.L_x_9) ;  /* 0x0000000000708947 */ /* 0x000fea0003800000 */
[----:B------:R-:W0:Y:S01]  /*0dc0*/  LDC.64 R16, c[0x0][0x380] ;  /* 0x0000e000ff107b82 */ /* 0x000e220000000a00 */
[----:B------:R-:W-:Y:S01]  /*0dd0*/  VIADD R14, R24, 0x1 ;  /* 0x00000001180e7836 */ /* 0x000fe20000000000 */
[----:B------:R-:W-:-:S04]  /*0de0*/  SHF.R.S32.HI R15, RZ, 0x1f, R24 ;  /* 0x0000001fff0f7819 */ /* 0x000fc80000011418 */
[----:B------:R-:W-:Y:S02]  /*0df0*/  SHF.R.S32.HI R19, RZ, 0x1f, R14 ;  /* 0x0000001fff137819 */ /* 0x000fe4000001140e */
[----:B------:R-:W1:Y:S01]  /*0e00*/  LDC.64 R12, c[0x0][0x398] ;  /* 0x0000e600ff0c7b82 */ /* 0x000e620000000a00 */
[----:B------:R-:W-:Y:S02]  /*0e10*/  LEA.HI R15, R15, R24, RZ, 0x5 ;  /* 0x000000180f0f7211 */ /* 0x000fe400078f28ff */
[----:B------:R-:W-:Y:S02]  /*0e20*/  LEA.HI R19, R19, R14, RZ, 0x5 ;  /* 0x0000000e13137211 */ /* 0x000fe400078f28ff */
[----:B------:R-:W-:Y:S02]  /*0e30*/  LOP3.LUT R15, R15, 0xffffffe0, RZ, 0xc0, !PT ;  /* 0xffffffe00f0f7812 */ /* 0x000fe400078ec0ff */
[----:B------:R-:W-:Y:S02]  /*0e40*/  LOP3.LUT R25, R19, 0xffffffe0, RZ, 0xc0, !PT ;  /* 0xffffffe013197812 */ /* 0x000fe400078ec0ff */
[----:B------:R-:W-:-:S02]  /*0e50*/  IADD3 R19, PT, PT, R24, -R15, RZ ;  /* 0x8000000f18137210 */ /* 0x000fc40007ffe0ff */
[----:B------:R-:W-:Y:S01]  /*0e60*/  LEA R15, R21, R24, 0xa ;  /* 0x00000018150f7211 */ /* 0x000fe200078e50ff */
[----:B------:R-:W-:Y:S02]  /*0e70*/  IMAD.IADD R25, R14, 0x1, -R25 ;  /* 0x000000010e197824 */ /* 0x000fe400078e0a19 */
[C---:B------:R-:W-:Y:S02]  /*0e80*/  IMAD R19, R0.reuse, 0x10, R19 ;  /* 0x0000001000137824 */ /* 0x040fe400078e0213 */
[----:B0-----:R-:W-:Y:S01]  /*0e90*/  IMAD.WIDE R16, R15, 0x2, R16 ;  /* 0x000000020f107825 */ /* 0x001fe200078e0210 */
[----:B------:R-:W-:-:S04]  /*0ea0*/  LEA R25, R0, R25, 0x4 ;  /* 0x0000001900197211 */ /* 0x000fc800078e20ff */
[----:B------:R-:W2:Y:S01]  /*0eb0*/  LDG.E.U16 R18, desc[UR6][R16.64] ;  /* 0x0000000610127981 */ /* 0x000ea2000c1e1500 */
[----:B-1----:R-:W-:-:S04]  /*0ec0*/  IMAD.WIDE R14, R19, 0x2, R12 ;  /* 0x00000002130e7825 */ /* 0x002fc800078e020c */
[----:B------:R-:W-:Y:S02]  /*0ed0*/  IMAD.WIDE R12, R25, 0x2, R12 ;  /* 0x00000002190c7825 */ /* 0x000fe400078e020c */
[----:B------:R-:W3:Y:S04]  /*0ee0*/  LDG.E.U16 R14, desc[UR6][R14.64] ;  /* 0x000000060e0e7981 */ /* 0x000ee8000c1e1500 */
[----:B------:R-:W4:Y:S04]  /*0ef0*/  LDG.E.U16 R25, desc[UR6][R16.64+0x2] ;  /* 0x0000020610197981 */ /* 0x000f28000c1e1500 */
[----:B------:R-:W4:Y:S01]  /*0f00*/  LDG.E.U16 R12, desc[UR6][R12.64] ;  /* 0x000000060c0c7981 */ /* 0x000f22000c1e1500 */
[----:B------:R-:W-:-:S02]  /*0f10*/  VIADD R24, R24, 0x2 ;  /* 0x0000000218187836 */ /* 0x000fc40000000000 */
[----:B--2---:R-:W-:Y:S02]  /*0f20*/  HADD2.F32 R19, -RZ, R18.H0_H0 ;  /* 0x20000012ff137230 */ /* 0x004fe40000004100 */
[----:B---3--:R-:W-:Y:S02]  /*0f30*/  HADD2.F32 R18, -RZ, R14.H0_H0 ;  /* 0x2000000eff127230 */ /* 0x008fe40000004100 */
[----:B----4-:R-:W-:-:S03]  /*0f40*/  HADD2.F32 R25, -RZ, R25.H0_H0 ;  /* 0x20000019ff197230 */ /* 0x010fc60000004100 */
[----:B-----5:R-:W-:Y:S01]  /*0f50*/  FFMA R18, R19, R18, R28 ;  /* 0x0000001213127223 */ /* 0x020fe2000000001c */
[----:B------:R-:W-:-:S05]  /*0f60*/  HADD2.F32 R26, -RZ, R12.H0_H0 ;  /* 0x2000000cff1a7230 */ /* 0x000fca0000004100 */
[----:B------:R-:W-:-:S07]  /*0f70*/  FFMA R28, R25, R26, R18 ;  /* 0x0000001a191c7223 */ /* 0x000fce0000000012 */
.L_x_9:
[----:B------:R-:W-:Y:S05]  /*0f80*/  BSYNC.RECONVERGENT B2 ;  /* 0x0000000000027941 */ /* 0x000fea0003800200 */
.L_x_8:
[----:B------:R-:W-:Y:S05]  /*0f90*/  @P1 BRA `(.L_x_2) ;  /* 0x00000000003c1947 */ /* 0x000fea0003800000 */
[----:B------:R-:W0:Y:S01]  /*0fa0*/  LDC.64 R14, c[0x0][0x380] ;  /* 0x0000e000ff0e7b82 */ /* 0x000e220000000a00 */
[----:B------:R-:W-:-:S04]  /*0fb0*/  SHF.R.S32.HI R17, RZ, 0x1f, R24 ;  /* 0x0000001fff117819 */ /* 0x000fc80000011418 */
[----:B------:R-:W-:-:S03]  /*0fc0*/  LEA.HI R17, R17, R24, RZ, 0x5 ;  /* 0x0000001811117211 */ /* 0x000fc600078f28ff */
[----:B------:R-:W1:Y:S01]  /*0fd0*/  LDC.64 R12, c[0x0][0x398] ;  /* 0x0000e600ff0c7b82 */ /* 0x000e620000000a00 */
[----:B------:R-:W-:-:S04]  /*0fe0*/  LOP3.LUT R17, R17, 0xffffffe0, RZ, 0xc0, !PT ;  /* 0xffffffe011117812 */ /* 0x000fc800078ec0ff */
[----:B------:R-:W-:Y:S01]  /*0ff0*/  IADD3 R19, PT, PT, -R17, R24, RZ ;  /* 0x0000001811137210 */ /* 0x000fe20007ffe1ff */
[----:B------:R-:W-:-:S03]  /*1000*/  IMAD R17, R21, 0x400, R24 ;  /* 0x0000040015117824 */ /* 0x000fc600078e0218 */
[----:B------:R-:W-:Y:S01]  /*1010*/  LEA R19, R0, R19, 0x4 ;  /* 0x0000001300137211 */ /* 0x000fe200078e20ff */
[----:B0-----:R-:W-:-:S06]  /*1020*/  IMAD.WIDE R14, R17, 0x2, R14 ;  /* 0x00000002110e7825 */ /* 0x001fcc00078e020e */
[----:B------:R-:W2:Y:S01]  /*1030*/  LDG.E.U16 R14, desc[UR6][R14.64] ;  /* 0x000000060e0e7981 */ /* 0x000ea2000c1e1500 */
[----:B-1----:R-:W-:-:S06]  /*1040*/  IMAD.WIDE R12, R19, 0x2, R12 ;  /* 0x00000002130c7825 */ /* 0x002fcc00078e020c */
[----:B------:R-:W3:Y:S01]  /*1050*/  LDG.E.U16 R12, desc[UR6][R12.64] ;  /* 0x000000060c0c7981 */ /* 0x000ee2000c1e1500 */
[----:B--2---:R-:W-:Y:S02]  /*1060*/  HADD2.F32 R17, -RZ, R14.H0_H0 ;  /* 0x2000000eff117230 */ /* 0x004fe40000004100 */
[----:B---3--:R-:W-:-:S05]  /*1070*/  HADD2.F32 R16, -RZ, R12.H0_H0 ;  /* 0x2000000cff107230 */ /* 0x008fca0000004100 */
[----:B-----5:R-:W-:-:S07]  /*1080*/  FFMA R28, R17, R16, R28 ;  /* 0x00000010111c7223 */ /* 0x020fce000000001c */
.L_x_2:
[----:B------:R-:W-:Y:S05]  /*1090*/  BSYNC.RECONVERGENT B0 ;  /* 0x0000000000007941 */ /* 0x000fea0003800200 */
.L_x_1:
[----:B------:R-:W0:Y:S01]  /*10a0*/  LDC.64 R14, c[0x0][0x390] ;  /* 0x0000e400ff0e7b82 */ /* 0x000e220000000a00 */
[----:B------:R-:W-:Y:S01]  /*10b0*/  IADD3 R17, PT, PT, R5, R21, RZ ;  /* 0x0000001505117210 */ /* 0x000fe20007ffe0ff */
[----:B------:R-:W-:-:S06]  /*10c0*/  IMAD.IADD R19, R4, 0x1, R21 ;  /* 0x0000000104137824 */ /* 0x000fcc00078e0215 */
[----:B------:R-:W1:Y:S01]  /*10d0*/  LDC.64 R12, c[0x0][0x3a0] ;  /* 0x0000e800ff0c7b82 */ /* 0x000e620000000a00 */
[----:B0-----:R-:W-:-:S04]  /*10e0*/  IMAD.WIDE R18, R19, 0x2, R14 ;  /* 0x0000000213127825 */ /* 0x001fc800078e020e */
[--C-:B------:R-:W-:Y:S02]  /*10f0*/  IMAD.WIDE R16, R17, 0x2, R14.reuse ;  /* 0x0000000211107825 */ /* 0x100fe400078e020e */
[----:B------:R-:W2:Y:S02]  /*1100*/  LDG.E.U16 R18, desc[UR6][R18.64] ;  /* 0x0000000612127981 */ /* 0x000ea4000c1e1500 */
[----:B------:R-:W-:Y:S02]  /*1110*/  IMAD.WIDE R14, R20, 0x2, R14 ;  /* 0x00000002140e7825 */ /* 0x000fe400078e020e */
[----:B------:R-:W3:Y:S04]  /*1120*/  LDG.E.U16 R16, desc[UR6][R16.64] ;  /* 0x0000000610107981 */ /* 0x000ee8000c1e1500 */
[----:B------:R-:W4:Y:S01]  /*1130*/  LDG.E.U16 R20, desc[UR6][R14.64] ;  /* 0x000000060e147981 */ /* 0x000f22000c1e1500 */
[----:B-1----:R-:W-:-:S06]  /*1140*/  IMAD.WIDE R12, R23, 0x4, R12 ;  /* 0x00000004170c7825 */ /* 0x002fcc00078e020c */
[----:B------:R-:W4:Y:S01]  /*1150*/  LDG.E R12, desc[UR6][R12.64] ;  /* 0x000000060c0c7981 */ /* 0x000f22000c1e1900 */
[----:B------:R-:W-:Y:S01]  /*1160*/  VIADD R21, R21, 0x1 ;  /* 0x0000000115157836 */ /* 0x000fe20000000000 */
[----:B------:R-:W-:Y:S01]  /*1170*/  IADD3 R10, PT, PT, R10, 0x1, RZ ;  /* 0x000000010a0a7810 */ /* 0x000fe20007ffe0ff */
[----:B------:R-:W-:Y:S01]  /*1180*/  VIADD R9, R9, 0x1 ;  /* 0x0000000109097836 */ /* 0x000fe20000000000 */
[----:B------:R-:W-:Y:S01]  /*1190*/  IADD3 R6, PT, PT, R6, 0x1, RZ ;  /* 0x0000000106067810 */ /* 0x000fe20007ffe0ff */
[----:B--2---:R-:W-:Y:S02]  /*11a0*/  HADD2.F32 R25, -RZ, R18.H0_H0 ;  /* 0x20000012ff197230 */ /* 0x004fe40000004100 */
[----:B---3--:R-:W-:Y:S02]  /*11b0*/  HADD2.F32 R26, -RZ, R16.H0_H0 ;  /* 0x20000010ff1a7230 */ /* 0x008fe40000004100 */
[----:B------:R-:W0:Y:S01]  /*11c0*/  LDC.64 R16, c[0x0][0x398] ;  /* 0x0000e600ff107b82 */ /* 0x000e220000000a00 */
[----:B----4-:R-:W-:-:S02]  /*11d0*/  HADD2.F32 R24, -RZ, R20.H0_H0 ;  /* 0x20000014ff187230 */ /* 0x010fc40000004100 */
[----:B------:R-:W-:-:S03]  /*11e0*/  FADD R25, R25, R26 ;  /* 0x0000001a19197221 */ /* 0x000fc60000000000 */
[----:B------:R-:W-:Y:S01]  /*11f0*/  FMUL R24, R24, 32 ;  /* 0x4200000018187820 */ /* 0x000fe20000400000 */
[----:B-----5:R-:W-:-:S04]  /*1200*/  FFMA R25, R3, -R25, R28 ;  /* 0x8000001903197223 */ /* 0x020fc8000000001c */
[----:B------:R-:W-:-:S05]  /*1210*/  FMUL R25, R24, R25 ;  /* 0x0000001918197220 */ /* 0x000fca0000400000 */
[----:B------:R-:W-:Y:S01]  /*1220*/  FSETP.GT.AND P0, PT, R12, R25, PT ;  /* 0x000000190c00720b */ /* 0x000fe20003f04000 */
[----:B0-----:R-:W-:-:S12]  /*1230*/  IMAD.WIDE R16, R23, 0x2, R16 ;  /* 0x0000000217107825 */ /* 0x001fd800078e0210 */
[C---:B------:R-:W-:Y:S02]  /*1240*/  @P0 HADD2 R22, -R20.reuse.H0_H0, -RZ.H0_H0 ;  /* 0xa00000ff14160230 */ /* 0x040fe40000000900 */
[----:B------:R-:W-:-:S03]  /*1250*/  @P0 HADD2 R13, -R20.H0_H0, -R20.H0_H0 ;  /* 0xa0000014140d0230 */ /* 0x000fc60000000900 */
[----:B------:R-:W-:Y:S02]  /*1260*/  @P0 PRMT R22, R22, 0x5410, RZ ;  /* 0x0000541016160816 */ /* 0x000fe400000000ff */
[----:B------:R-:W-:-:S03]  /*1270*/  @!P0 PRMT R13, RZ, 0x7610, R13 ;  /* 0x00007610ff0d8816 */ /* 0x000fc6000000000d */
[----:B------:R0:W-:Y:S04]  /*1280*/  @P0 STG.E.U16 desc[UR6][R14.64], R22 ;  /* 0x000000160e000986 */ /* 0x0001e8000c101506 */
[----:B------:R0:W-:Y:S01]  /*1290*/  STG.E.U16 desc[UR6][R16.64], R13 ;  /* 0x0000000d10007986 */ /* 0x0001e2000c101506 */
[----:B------:R-:W-:-:S13]  /*12a0*/  ISETP.GE.AND P0, PT, R21, R11, PT ;  /* 0x0000000b1500720c */ /* 0x000fda0003f06270 */
[----:B0-----:R-:W-:Y:S05]  /*12b0*/  @!P0 BRA `(.L_x_10) ;  /* 0xffffffec00c08947 */ /* 0x001fea000383ffff */
[----:B------:R-:W-:Y:S05]  /*12c0*/  BSYNC.RECONVERGENT B1 ;  /* 0x0000000000017941 */ /* 0x000fea0003800200 */
.L_x_0:
[----:B------:R-:W0:Y:S01]  /*12d0*/  LDCU UR4, c[0x0][0x3b0] ;  /* 0x00007600ff0477ac */ /* 0x000e220008000800 */
[----:B------:R-:W-:Y:S02]  /*12e0*/  LEA.HI R9, R8, R8, RZ, 0x1 ;  /* 0x0000000808097211 */ /* 0x000fe400078f08ff */
[----:B------:R-:W-:Y:S02]  /*12f0*/  VIADDMNMX R13, R2, 0x1, R11, !PT ;  /* 0x00000001020d7846 */ /* 0x000fe4000780010b */
[----:B------:R-:W-:Y:S02]  /*1300*/  LOP3.LUT R9, R9, 0xffffffe, RZ, 0xc0, !PT ;  /* 0x0ffffffe09097812 */ /* 0x000fe400078ec0ff */
[----:B------:R-:W-:-:S03]  /*1310*/  PRMT R18, RZ, 0x7610, R18 ;  /* 0x00007610ff127816 */ /* 0x000fc60000000012 */
[----:B------:R-:W-:Y:S02]  /*1320*/  IMAD.IADD R11, R8, 0x1, -R9 ;  /* 0x00000001080b7824 */ /* 0x000fe400078e0a09 */
[----:B------:R-:W-:Y:S02]  /*1330*/  HFMA2 R9, -RZ, RZ, 0, 0 ;  /* 0x00000000ff097431 */ /* 0x000fe400000001ff */
[----:B------:R-:W-:-:S05]  /*1340*/  IMAD.IADD R8, R13, 0x1, -R2 ;  /* 0x000000010d087824 */ /* 0x000fca00078e0a02 */
[----:B------:R-:W-:Y:S01]  /*1350*/  LOP3.LUT R20, R8, 0xfffffff8, RZ, 0xc0, !PT ;  /* 0xfffffff808147812 */ /* 0x000fe200078ec0ff */
[C---:B0-----:R-:W-:Y:S01]  /*1360*/  VIADD R6, R13.reuse, -UR4 ;  /* 0x800000040d067c36 */ /* 0x041fe20008000000 */
[----:B------:R-:W-:Y:S02]  /*1370*/  IADD3 R12, PT, PT, -R13, UR4, RZ ;  /* 0x000000040d0c7c10 */ /* 0x000fe4000fffe1ff */
[----:B------:R-:W-:Y:S01]  /*1380*/  LEA R11, R11, UR4, 0x4 ;  /* 0x000000040b0b7c11 */ /* 0x000fe2000f8e20ff */
[----:B------:R-:W-:Y:S01]  /*1390*/  IMAD.MOV R20, RZ, RZ, -R20 ;  /* 0x000000ffff147224 */ /* 0x000fe200078e0a14 */
[----:B------:R-:W-:Y:S02]  /*13a0*/  LOP3.LUT R10, R6, 0x7, RZ, 0xc0, !PT ;  /* 0x00000007060a7812 */ /* 0x000fe400078ec0ff */
[----:B------:R-:W-:Y:S02]  /*13b0*/  LEA R7, R7, R12, 0x4 ;  /* 0x0000000c07077211 */ /* 0x000fe400078e20ff */
[----:B------:R-:W-:-:S02]  /*13c0*/  IADD3 R10, PT, PT, R10, -0x1, RZ ;  /* 0xffffffff0a0a7810 */ /* 0x000fc40007ffe0ff */
[----:B------:R-:W-:Y:S01]  /*13d0*/  LOP3.LUT R19, R6, 0x3, RZ, 0xc0, !PT ;  /* 0x0000000306137812 */ /* 0x000fe200078ec0ff */
[----:B------:R-:W-:Y:S01]  /*13e0*/  BAR.SYNC.DEFER_BLOCKING 0x0 ;  /* 0x0000000000007b1d */ /* 0x000fe20000010000 */
[----:B------:R-:W-:Y:S02]  /*13f0*/  ISETP.GE.U32.AND P0, PT, R10, 0x3, PT ;  /* 0x000000030a00780c */ /* 0x000fe40003f06070 */
[----:B------:R-:W-:Y:S02]  /*1400*/  PRMT R10, RZ, 0x7610, R10 ;  /* 0x00007610ff0a7816 */ /* 0x000fe4000000000a */
[----:B------:R-:W-:-:S09]  /*1410*/  MOV R21, R11 ;  /* 0x0000000b00157202 */ /* 0x000fd20000000f00 */
.L_x_29:
[----:B------:R-:W0:Y:S01]  /*1420*/  LDC.64 R12, c[0x0][0x388] ;  /* 0x0000e200ff0c7b82 */ /* 0x000e220000000a00 */
[----:B------:R-:W-:-:S04]  /*1430*/  IMAD R22, R0, 0x400, R21 ;  /* 0x0000040000167824 */ /* 0x000fc800078e0215 */
[----:B0-----:R-:W-:-:S05]  /*1440*/  IMAD.WIDE R12, R22, 0x4, R12 ;  /* 0x00000004160c7825 */ /* 0x001fca00078e020c */
[----:B------:R0:W5:Y:S01]  /*1450*/  LDG.E R16, desc[UR6][R12.64] ;  /* 0x000000060c107981 */ /* 0x000162000c1e1900 */
[----:B------:R-:W-:Y:S01]  /*1460*/  ISETP.GT.U32.AND P2, PT, R7, -0x8, PT ;  /* 0xfffffff80700780c */ /* 0x000fe20003f44070 */
[----:B------:R-:W-:Y:S01]  /*1470*/  BSSY.RECONVERGENT B0, `(.L_x_11) ;  /* 0x0000072000007945 */ /* 0x000fe20003800200 */
[----:B------:R-:W-:Y:S01]  /*1480*/  SHF.R.S32.HI R14, RZ, 0x1f, R21 ;  /* 0x0000001fff0e7819 */ /* 0x000fe20000011415 */
[----:B------:R-:W-:Y:S01]  /*1490*/  IMAD.MOV.U32 R24, RZ, RZ, R2 ;  /* 0x000000ffff187224 */ /* 0x000fe200078e0002 */
[----:B------:R-:W-:Y:S02]  /*14a0*/  LOP3.LUT P1, RZ, R8, 0x7, RZ, 0xc0, !PT ;  /* 0x0000000708ff7812 */ /* 0x000fe4000782c0ff */
[----:B------:R-:W-:-:S04]  /*14b0*/  LEA.HI R14, R14, R21, RZ, 0x5 ;  /* 0x000000150e0e7211 */ /* 0x000fc800078f28ff */
[----:B------:R-:W-:-:S04]  /*14c0*/  LOP3.LUT R14, R14, 0xffffffe0, RZ, 0xc0, !PT ;  /* 0xffffffe00e0e7812 */ /* 0x000fc800078ec0ff */
[----:B------:R-:W-:Y:S01]  /*14d0*/  IADD3 R23, PT, PT, -R14, R21, RZ ;  /* 0x000000150e177210 */ /* 0x000fe20007ffe1ff */
[----:B0-----:R-:W-:Y:S06]  /*14e0*/  @P2 BRA `(.L_x_12) ;  /* 0x0000000400a82947 */ /* 0x001fec0003800000 */
[-C--:B------:R-:W-:Y:S01]  /*14f0*/  LEA R27, R21, R2.reuse, 0xa ;  /* 0x00000002151b7211 */ /* 0x080fe200078e50ff */
[----:B------:R-:W-:Y:S01]  /*1500*/  IMAD.MOV.U32 R26, RZ, RZ, R20 ;  /* 0x000000ffff1a7224 */ /* 0x000fe200078e0014 */
[----:B------:R-:W-:-:S07]  /*1510*/  MOV R24, R2 ;  /* 0x0000000200187202 */ /* 0x000fce0000000f00 */
.L_x_13:
[----:B------:R-:W0:Y:S01]  /*1520*/  LDC.64 R12, c[0x0][0x398] ;  /* 0x0000e600ff0c7b82 */ /* 0x000e220000000a00 */
[----:B------:R-:W-:-:S04]  /*1530*/  SHF.R.S32.HI R15, RZ, 0x1f, R24 ;  /* 0x0000001fff0f7819 */ /* 0x000fc80000011418 */
[----:B------:R-:W-:-:S04]  /*1540*/  LEA.HI R15, R15, R24, RZ, 0x5 ;  /* 0x000000180f0f7211 */ /* 0x000fc800078f28ff */
[----:B------:R-:W-:-:S05]  /*1550*/  LOP3.LUT R15, R15, 0xffffffe0, RZ, 0xc0, !PT ;  /* 0xffffffe00f0f7812 */ /* 0x000fca00078ec0ff */
[----:B------:R-:W-:-:S05]  /*1560*/  IMAD.IADD R15, R24, 0x1, -R15 ;  /* 0x00000001180f7824 */ /* 0x000fca00078e0a0f */
[----:B------:R-:W-:-:S05]  /*1570*/  LEA R15, R0, R15, 0x4 ;  /* 0x0000000f000f7211 */ /* 0x000fca00078e20ff */
[----:B0-----:R-:W-:Y:S02]  /*1580*/  IMAD.WIDE R28, R15, 0x2, R12 ;  /* 0x000000020f1c7825 */ /* 0x001fe400078e020c */
[----:B------:R-:W0:Y:S04]  /*1590*/  LDC.64 R14, c[0x0][0x380] ;  /* 0x0000e000ff0e7b82 */ /* 0x000e280000000a00 */
[----:B------:R-:W2:Y:S01]  /*15a0*/  LDG.E.U16 R28, desc[UR6][R28.64] ;  /* 0x000000061c1c7981 */ /* 0x000ea2000c1e1500 */
[----:B0-----:R-:W-:-:S05]  /*15b0*/  IMAD.WIDE R14, R27, 0x2, R14 ;  /* 0x000000021b0e7825 */ /* 0x001fca00078e020e */
[----:B------:R-:W3:Y:S04]  /*15c0*/  LDG.E.U16 R17, desc[UR6][R14.64] ;  /* 0x000000060e117981 */ /* 0x000ee8000c1e1500 */
[----:B------:R-:W4:Y:S01]  /*15d0*/  LDG.E.U16 R29, desc[UR6][R14.64+0x2] ;  /* 0x000002060e1d7981 */ /* 0x000f22000c1e1500 */
[----:B--2---:R-:W-:Y:S02]  /*15e0*/  HADD2.F32 R28, -RZ, R28.H0_H0 ;  /* 0x2000001cff1c7230 */ /* 0x004fe40000004100 */
[----:B---3--:R-:W-:-:S05]  /*15f0*/  HADD2.F32 R17, -RZ, R17.H0_H0 ;  /* 0x20000011ff117230 */ /* 0x008fca0000004100 */
[----:B-----5:R-:W-:Y:S01]  /*1600*/  FFMA R28, R17, R28, R16 ;  /* 0x0000001c111c7223 */ /* 0x020fe20000000010 */
[----:B------:R-:W-:-:S05]  /*1610*/  VIADD R16, R24, 0x1 ;  /* 0x0000000118107836 */ /* 0x000fca0000000000 */
[----:B------:R-:W-:-:S04]  /*1620*/  SHF.R.S32.HI R17, RZ, 0x1f, R16 ;  /* 0x0000001fff117819 */ /* 0x000fc80000011410 */
[----:B------:R-:W-:-:S04]  /*1630*/  LEA.HI R17, R17, R16, RZ, 0x5 ;  /* 0x0000001011117211 */ /* 0x000fc800078f28ff */
[----:B------:R-:W-:-:S04]  /*1640*/  LOP3.LUT R17, R17, 0xffffffe0, RZ, 0xc0, !PT ;  /* 0xffffffe011117812 */ /* 0x000fc800078ec0ff */
[----:B------:R-:W-:-:S05]  /*1650*/  IADD3 R17, PT, PT, R16, -R17, RZ ;  /* 0x8000001110117210 */ /* 0x000fca0007ffe0ff */
[----:B------:R-:W-:-:S04]  /*1660*/  IMAD R17, R0, 0x10, R17 ;  /* 0x0000001000117824 */ /* 0x000fc800078e0211 */
[----:B------:R-:W-:-:S06]  /*1670*/  IMAD.WIDE R16, R17, 0x2, R12 ;  /* 0x0000000211107825 */ /* 0x000fcc00078e020c */
[----:B------:R-:W2:Y:S01]  /*1680*/  LDG.E.U16 R16, desc[UR6][R16.64] ;  /* 0x0000000610107981 */ /* 0x000ea2000c1e1500 */
[----:B----4-:R-:W-:Y:S02]  /*1690*/  HADD2.F32 R29, -RZ, R29.H0_H0 ;  /* 0x2000001dff1d7230 */ /* 0x010fe40000004100 */
[----:B--2---:R-:W-:-:S05]  /*16a0*/  HADD2.F32 R16, -RZ, R16.H0_H0 ;  /* 0x20000010ff107230 */ /* 0x004fca0000004100 */
[----:B------:R-:W-:Y:S01]  /*16b0*/  FFMA R28, R29, R16, R28 ;  /* 0x000000101d1c7223 */ /* 0x000fe2000000001c */
[----:B------:R-:W-:-:S04]  /*16c0*/  IADD3 R29, PT, PT, R24, 0x2, RZ ;  /* 0x00000002181d7810 */ /* 0x000fc80007ffe0ff */
[----:B------:R-:W-:-:S04]  /*16d0*/  SHF.R.S32.HI R16, RZ, 0x1f, R29 ;  /* 0x0000001fff107819 */ /* 0x000fc8000001141d */
[----:B------:R-:W-:-:S04]  /*16e0*/  LEA.HI R16, R16, R29, RZ, 0x5 ;  /* 0x0000001d10107211 */ /* 0x000fc800078f28ff */
[----:B------:R-:W-:-:S05]  /*16f0*/  LOP3.LUT R16, R16, 0xffffffe0, RZ, 0xc0, !PT ;  /* 0xffffffe010107812 */ /* 0x000fca00078ec0ff */
[----:B------:R-:W-:-:S05]  /*1700*/  IMAD.IADD R29, R29, 0x1, -R16 ;  /* 0x000000011d1d7824 */ /* 0x000fca00078e0a10 */
[----:B------:R-:W-:-:S05]  /*1710*/  LEA R29, R0, R29, 0x4 ;  /* 0x0000001d001d7211 */ /* 0x000fca00078e20ff */
[----:B------:R-:W-:Y:S02]  /*1720*/  IMAD.WIDE R16, R29, 0x2, R12 ;  /* 0x000000021d107825 */ /* 0x000fe400078e020c */
[----:B------:R-:W2:Y:S04]  /*1730*/  LDG.E.U16 R29, desc[UR6][R14.64+0x4] ;  /* 0x000004060e1d7981 */ /* 0x000ea8000c1e1500 */
[----:B------:R-:W3:Y:S01]  /*1740*/  LDG.E.U16 R16, desc[UR6][R16.64] ;  /* 0x0000000610107981 */ /* 0x000ee2000c1e1500 */
[----:B--2---:R-:W-:Y:S02]  /*1750*/  HADD2.F32 R29, -RZ, R29.H0_H0 ;  /* 0x2000001dff1d7230 */ /* 0x004fe40000004100 */
[----:B---3--:R-:W-:-:S05]  /*1760*/  HADD2.F32 R16, -RZ, R16.H0_H0 ;  /* 0x20000010ff107230 */ /* 0x008fca0000004100 */
[----:B------:R-:W-:Y:S01]  /*1770*/  FFMA R28, R29, R16, R28 ;  /* 0x000000101d1c7223 */ /* 0x000fe2000000001c */
[----:B------:R-:W-:-:S05]  /*1780*/  VIADD R29, R24, 0x3 ;  /* 0x00000003181d7836 */ /* 0x000fca0000000000 */
[----:B------:R-:W-:-:S04]  /*1790*/  SHF.R.S32.HI R16, RZ, 0x1f, R29 ;  /* 0x0000001fff107819 */ /* 0x000fc8000001141d */
[----:B------:R-:W-:-:S04]  /*17a0*/  LEA.HI R16, R16, R29, RZ, 0x5 ;  /* 0x0000001d10107211 */ /* 0x000fc800078f28ff */
[----:B------:R-:W-:-:S04]  /*17b0*/  LOP3.LUT R16, R16, 0xffffffe0, RZ, 0xc0, !PT ;  /* 0xffffffe010107812 */ /* 0x000fc800078ec0ff */
[----:B------:R-:W-:-:S05]  /*17c0*/  IADD3 R29, PT, PT, R29, -R16, RZ ;  /* 0x800000101d1d7210 */ /* 0x000fca0007ffe0ff */
[----:B------:R-:W-:-:S04]  /*17d0*/  IMAD R29, R0, 0x10, R29 ;  /* 0x00000010001d7824 */ /* 0x000fc800078e021d */
[----:B------:R-:W-:Y:S02]  /*17e0*/  IMAD.WIDE R16, R29, 0x2, R12 ;  /* 0x000000021d107825 */ /* 0x000fe400078e020c */
[----:B------:R-:W2:Y:S04]  /*17f0*/  LDG.E.U16 R29, desc[UR6][R14.64+0x6] ;  /* 0x000006060e1d7981 */ /* 0x000ea8000c1e1500 */
[----:B------:R-:W3:Y:S01]  /*1800*/  LDG.E.U16 R16, desc[UR6][R16.64] ;  /* 0x0000000610107981 */ /* 0x000ee2000c1e1500 */
[----:B--2---:R-:W-:Y:S02]  /*1810*/  HADD2.F32 R29, -RZ, R29.H0_H0 ;  /* 0x2000001dff1d7230 */ /* 0x004fe40000004100 */
[----:B---3--:R-:W-:-:S05]  /*1820*/  HADD2.F32 R16, -RZ, R16.H0_H0 ;  /* 0x20000010ff107230 */ /* 0x008fca0000004100 */
        /* <DEDUP_REMOVED lines=25> */
[----:B------:R-:W-:Y:S01]  /*19c0*/  IADD3 R16, PT, PT, R24, 0x6, RZ ;  /* 0x0000000618107810 */ /* 0x000fe20007ffe0ff */
[----:B------:R-:W2:Y:S03]  /*19d0*/  LDG.E.U16 R28, desc[UR6][R14.64+0xc] ;  /* 0x00000c060e1c7981 */ /* 0x000ea6000c1e1500 */
[----:B------:R-:W-:-:S04]  /*19e0*/  SHF.R.S32.HI R17, RZ, 0x1f, R16 ;  /* 0x0000001fff117819 */ /* 0x000fc80000011410 */
[----:B------:R-:W-:Y:S01]  /*19f0*/  LEA.HI R17, R17, R16, RZ, 0x5 ;  /* 0x0000001011117211 */ /* 0x000fe200078f28ff */
[----:B------:R0:W3:Y:S03]  /*1a00*/  LDG.E.U16 R14, desc[UR6][R14.64+0xe] ;  /* 0x00000e060e0e7981 */ /* 0x0000e6000c1e1500 */
[----:B------:R-:W-:-:S05]  /*1a10*/  LOP3.LUT R17, R17, 0xffffffe0, RZ, 0xc0, !PT ;  /* 0xffffffe011117812 */ /* 0x000fca00078ec0ff */
[----:B------:R-:W-:-:S05]  /*1a20*/  IMAD.IADD R17, R16, 0x1, -R17 ;  /* 0x0000000110117824 */ /* 0x000fca00078e0a11 */
[----:B------:R-:W-:-:S05]  /*1a30*/  LEA R17, R0, R17, 0x4 ;  /* 0x0000001100117211 */ /* 0x000fca00078e20ff */
[----:B------:R-:W-:-:S06]  /*1a40*/  IMAD.WIDE R16, R17, 0x2, R12 ;  /* 0x0000000211107825 */ /* 0x000fcc00078e020c */
[----:B------:R-:W4:Y:S01]  /*1a50*/  LDG.E.U16 R16, desc[UR6][R16.64] ;  /* 0x0000000610107981 */ /* 0x000f22000c1e1500 */
[----:B0-----:R-:W-:Y:S02]  /*1a60*/  VIADD R15, R24, 0x7 ;  /* 0x00000007180f7836 */ /* 0x001fe40000000000 */
[----:B--2---:R-:W-:Y:S02]  /*1a70*/  HADD2.F32 R28, -RZ, R28.H0_H0 ;  /* 0x2000001cff1c7230 */ /* 0x004fe40000004100 */
[----:B----4-:R-:W-:-:S05]  /*1a80*/  HADD2.F32 R16, -RZ, R16.H0_H0 ;  /* 0x20000010ff107230 */ /* 0x010fca0000004100 */
[----:B------:R-:W-:Y:S01]  /*1a90*/  FFMA R29, R28, R16, R29 ;  /* 0x000000101c1d7223 */ /* 0x000fe2000000001d */
[----:B------:R-:W-:-:S04]  /*1aa0*/  SHF.R.S32.HI R28, RZ, 0x1f, R15 ;  /* 0x0000001fff1c7819 */ /* 0x000fc8000001140f */
[----:B------:R-:W-:-:S04]  /*1ab0*/  LEA.HI R28, R28, R15, RZ, 0x5 ;  /* 0x0000000f1c1c7211 */ /* 0x000fc800078f28ff */
[----:B------:R-:W-:-:S04]  /*1ac0*/  LOP3.LUT R28, R28, 0xffffffe0, RZ, 0xc0, !PT ;  /* 0xffffffe01c1c7812 */ /* 0x000fc800078ec0ff */
[----:B------:R-:W-:-:S05]  /*1ad0*/  IADD3 R15, PT, PT, R15, -R28, RZ ;  /* 0x8000001c0f0f7210 */ /* 0x000fca0007ffe0ff */
[----:B------:R-:W-:-:S04]  /*1ae0*/  IMAD R15, R0, 0x10, R15 ;  /* 0x00000010000f7824 */ /* 0x000fc800078e020f */
[----:B------:R-:W-:-:S06]  /*1af0*/  IMAD.WIDE R12, R15, 0x2, R12 ;  /* 0x000000020f0c7825 */ /* 0x000fcc00078e020c */
[----:B------:R-:W2:Y:S01]  /*1b00*/  LDG.E.U16 R12, desc[UR6][R12.64] ;  /* 0x000000060c0c7981 */ /* 0x000ea2000c1e1500 */
[----:B------:R-:W-:-:S04]  /*1b10*/  IADD3 R26, PT, PT, R26, 0x8, RZ ;  /* 0x000000081a1a7810 */ /* 0x000fc80007ffe0ff */
[----:B------:R-:W-:Y:S01]  /*1b20*/  ISETP.NE.AND P2, PT, R26, RZ, PT ;  /* 0x000000ff1a00720c */ /* 0x000fe20003f45270 */
[----:B---3--:R-:W-:Y:S01]  /*1b30*/  HADD2.F32 R14, -RZ, R14.H0_H0 ;  /* 0x2000000eff0e7230 */ /* 0x008fe20000004100 */
[----:B------:R-:W-:Y:S01]  /*1b40*/  IADD3 R24, PT, PT, R24, 0x8, RZ ;  /* 0x0000000818187810 */ /* 0x000fe20007ffe0ff */
[----:B------:R-:W-:Y:S02]  /*1b50*/  VIADD R27, R27, 0x8 ;  /* 0x000000081b1b7836 */ /* 0x000fe40000000000 */
[----:B--2---:R-:W-:-:S05]  /*1b60*/  HADD2.F32 R16, -RZ, R12.H0_H0 ;  /* 0x2000000cff107230 */ /* 0x004fca0000004100 */
[----:B------:R-:W-:-:S03]  /*1b70*/  FFMA R16, R14, R16, R29 ;  /* 0x000000100e107223 */ /* 0x000fc6000000001d */
[----:B------:R-:W-:Y:S05]  /*1b80*/  @P2 BRA `(.L_x_13) ;  /* 0xfffffff800642947 */ /* 0x000fea000383ffff */
.L_x_12:
[----:B------:R-:W-:Y:S05]  /*1b90*/  BSYNC.RECONVERGENT B0 ;  /* 0x0000000000007941 */ /* 0x000fea0003800200 */
.L_x_11:
[----:B------:R-:W-:Y:S01]  /*1ba0*/  BSSY.RECONVERGENT B0, `(.L_x_14) ;  /* 0x000006d000007945 */ /* 0x000fe20003800200 */
[----:B------:R-:W-:-:S03]  /*1bb0*/  IMAD R23, R0, 0x10, R23 ;  /* 0x0000001000177824 */ /* 0x000fc600078e0217 */
[----:B------:R-:W-:Y:S05]  /*1bc0*/  @!P1 BRA `(.L_x_15) ;  /* 0x0000000400a89947 */ /* 0x000fea0003800000 */
[----:B------:R-:W-:Y:S01]  /*1bd0*/  BSSY.RECONVERGENT B1, `(.L_x_16) ;  /* 0x0000037000017945 */ /* 0x000fe20003800200 */
[----:B------:R-:W-:-:S03]  /*1be0*/  ISETP.NE.AND P1, PT, R19, RZ, PT ;  /* 0x000000ff1300720c */ /* 0x000fc60003f25270 */
[----:B------:R-:W-:Y:S10]  /*1bf0*/  @!P0 BRA `(.L_x_17) ;  /* 0x0000000000d08947 */ /* 0x000ff40003800000 */
[----:B------:R-:W-:Y:S01]  /*1c00*/  SHF.R.S32.HI R15, RZ, 0x1f, R24 ;  /* 0x0000001fff0f7819 */ /* 0x000fe20000011418 */
[----:B------:R-:W0:Y:S03]  /*1c10*/  LDC.64 R12, c[0x0][0x398] ;  /* 0x0000e600ff0c7b82 */ /* 0x000e260000000a00 */
[----:B------:R-:W-:-:S04]  /*1c20*/  LEA.HI R15, R15, R24, RZ, 0x5 ;  /* 0x000000180f0f7211 */ /* 0x000fc800078f28ff */
[----:B------:R-:W-:Y:S02]  /*1c30*/  LOP3.LUT R17, R15, 0xffffffe0, RZ, 0xc0, !PT ;  /* 0xffffffe00f117812 */ /* 0x000fe400078ec0ff */
[----:B------:R-:W1:Y:S02]  /*1c40*/  LDC.64 R14, c[0x0][0x380] ;  /* 0x0000e000ff0e7b82 */ /* 0x000e640000000a00 */
[----:B------:R-:W-:-:S05]  /*1c50*/  IADD3 R17, PT, PT, R24, -R17, RZ ;  /* 0x8000001118117210 */ /* 0x000fca0007ffe0ff */
[----:B------:R-:W-:-:S04]  /*1c60*/  IMAD R17, R0, 0x10, R17 ;  /* 0x0000001000117824 */ /* 0x000fc800078e0211 */
[----:B0-----:R-:W-:Y:S01]  /*1c70*/  IMAD.WIDE R26, R17, 0x2, R12 ;  /* 0x00000002111a7825 */ /* 0x001fe200078e020c */
[----:B------:R-:W-:-:S05]  /*1c80*/  LEA R17, R21, R24, 0xa ;  /* 0x0000001815117211 */ /* 0x000fca00078e50ff */
[----:B------:R-:W2:Y:S01]  /*1c90*/  LDG.E.U16 R26, desc[UR6][R26.64] ;  /* 0x000000061a1a7981 */ /* 0x000ea2000c1e1500 */
[----:B-1----:R-:W-:-:S05]  /*1ca0*/  IMAD.WIDE R14, R17, 0x2, R14 ;  /* 0x00000002110e7825 */ /* 0x002fca00078e020e */
[----:B------:R-:W3:Y:S01]  /*1cb0*/  LDG.E.U16 R17, desc[UR6][R14.64] ;  /* 0x000000060e117981 */ /* 0x000ee2000c1e1500 */
[----:B--2---:R-:W-:-:S03]  /*1cc0*/  HADD2.F32 R28, -RZ, R26.H0_H0 ;  /* 0x2000001aff1c7230 */ /* 0x004fc60000004100 */
[----:B------:R-:W2:Y:S01]  /*1cd0*/  LDG.E.U16 R26, desc[UR6][R14.64+0x2] ;  /* 0x000002060e1a7981 */ /* 0x000ea2000c1e1500 */
        /* <DEDUP_REMOVED lines=9> */
[----:B------:R-:W3:Y:S01]  /*1d70*/  LDG.E.U16 R16, desc[UR6][R16.64] ;  /* 0x0000000610107981 */ /* 0x000ee2000c1e1500 */
[----:B------:R-:W-:Y:S01]  /*1d80*/  IADD3 R29, PT, PT, R24, 0x2, RZ ;  /* 0x00000002181d7810 */ /* 0x000fe20007ffe0ff */
[----:B--2---:R-:W-:Y:S02]  /*1d90*/  HADD2.F32 R27, -RZ, R26.H0_H0 ;  /* 0x2000001aff1b7230 */ /* 0x004fe40000004100 */
[----:B---3--:R-:W-:Y:S01]  /*1da0*/  HADD2.F32 R26, -RZ, R16.H0_H0 ;  /* 0x20000010ff1a7230 */ /* 0x008fe20000004100 */
[----:B------:R-:W-:-:S04]  /*1db0*/  SHF.R.S32.HI R16, RZ, 0x1f, R29 ;  /* 0x0000001fff107819 */ /* 0x000fc8000001141d */
[----:B------:R-:W-:Y:S02]  /*1dc0*/  FFMA R28, R27, R26, R28 ;  /* 0x0000001a1b1c7223 */ /* 0x000fe4000000001c */
[----:B------:R-:W2:Y:S04]  /*1dd0*/  LDG.E.U16 R27, desc[UR6][R14.64+0x4] ;  /* 0x000004060e1b7981 */ /* 0x000ea8000c1e1500 */
[----:B------:R0:W3:Y:S01]  /*1de0*/  LDG.E.U16 R26, desc[UR6][R14.64+0x6] ;  /* 0x000006060e1a7981 */ /* 0x0000e2000c1e1500 */
[----:B------:R-:W-:Y:S01]  /*1df0*/  LEA.HI R16, R16, R29, RZ, 0x5 ;  /* 0x0000001d10107211 */ /* 0x000fe200078f28ff */
[----:B0-----:R-:W-:-:S03]  /*1e00*/  VIADD R14, R24, 0x3 ;  /* 0x00000003180e7836 */ /* 0x001fc60000000000 */
[----:B------:R-:W-:Y:S02]  /*1e10*/  LOP3.LUT R16, R16, 0xffffffe0, RZ, 0xc0, !PT ;  /* 0xffffffe010107812 */ /* 0x000fe400078ec0ff */
[----:B------:R-:W-:-:S03]  /*1e20*/  SHF.R.S32.HI R15, RZ, 0x1f, R14 ;  /* 0x0000001fff0f7819 */ /* 0x000fc6000001140e */
[----:B------:R-:W-:Y:S01]  /*1e30*/  IMAD.IADD R29, R29, 0x1, -R16 ;  /* 0x000000011d1d7824 */ /* 0x000fe200078e0a10 */
[----:B------:R-:W-:-:S04]  /*1e40*/  LEA.HI R15, R15, R14, RZ, 0x5 ;  /* 0x0000000e0f0f7211 */ /* 0x000fc800078f28ff */
[----:B------:R-:W-:Y:S02]  /*1e50*/  LOP3.LUT R15, R15, 0xffffffe0, RZ, 0xc0, !PT ;  /* 0xffffffe00f0f7812 */ /* 0x000fe400078ec0ff */
[----:B------:R-:W-:Y:S02]  /*1e60*/  LEA R17, R0, R29, 0x4 ;  /* 0x0000001d00117211 */ /* 0x000fe400078e20ff */
[----:B------:R-:W-:-:S03]  /*1e70*/  IADD3 R15, PT, PT, R14, -R15, RZ ;  /* 0x8000000f0e0f7210 */ /* 0x000fc60007ffe0ff */
[----:B------:R-:W-:-:S04]  /*1e80*/  IMAD.WIDE R16, R17, 0x2, R12 ;  /* 0x0000000211107825 */ /* 0x000fc800078e020c */
[----:B------:R-:W-:Y:S02]  /*1e90*/  IMAD R15, R0, 0x10, R15 ;  /* 0x00000010000f7824 */ /* 0x000fe400078e020f */
[----:B------:R-:W4:Y:S02]  /*1ea0*/  LDG.E.U16 R16, desc[UR6][R16.64] ;  /* 0x0000000610107981 */ /* 0x000f24000c1e1500 */
[----:B------:R-:W-:-:S06]  /*1eb0*/  IMAD.WIDE R12, R15, 0x2, R12 ;  /* 0x000000020f0c7825 */ /* 0x000fcc00078e020c */
[----:B------:R-:W4:Y:S01]  /*1ec0*/  LDG.E.U16 R12, desc[UR6][R12.64] ;  /* 0x000000060c0c7981 */ /* 0x000f22000c1e1500 */
[----:B------:R-:W-:Y:S01]  /*1ed0*/  IADD3 R24, PT, PT, R24, 0x4, RZ ;  /* 0x0000000418187810 */ /* 0x000fe20007ffe0ff */
[----:B--2---:R-:W-:Y:S02]  /*1ee0*/  HADD2.F32 R27, -RZ, R27.H0_H0 ;  /* 0x2000001bff1b7230 */ /* 0x004fe40000004100 */
[----:B---3--:R-:W-:Y:S02]  /*1ef0*/  HADD2.F32 R15, -RZ, R26.H0_H0 ;  /* 0x2000001aff0f7230 */ /* 0x008fe40000004100 */
[----:B----4-:R-:W-:-:S05]  /*1f00*/  HADD2.F32 R29, -RZ, R16.H0_H0 ;  /* 0x20000010ff1d7230 */ /* 0x010fca0000004100 */
[----:B------:R-:W-:Y:S01]  /*1f10*/  FFMA R28, R27, R29, R28 ;  /* 0x0000001d1b1c7223 */ /* 0x000fe2000000001c */
[----:B------:R-:W-:-:S05]  /*1f20*/  HADD2.F32 R16, -RZ, R12.H0_H0 ;  /* 0x2000000cff107230 */ /* 0x000fca0000004100 */
[----:B------:R-:W-:-:S07]  /*1f30*/  FFMA R16, R15, R16, R28 ;  /* 0x000000100f107223 */ /* 0x000fce000000001c */
.L_x_17:
[----:B------:R-:W-:Y:S05]  /*1f40*/  BSYNC.RECONVERGENT B1 ;  /* 0x0000000000017941 */ /* 0x000fea0003800200 */
.L_x_16:
[----:B------:R-:W-:Y:S05]  /*1f50*/  @!P1 BRA `(.L_x_15) ;  /* 0x0000000000c49947 */ /* 0x000fea0003800000 */
[----:B------:R-:W-:Y:S01]  /*1f60*/  ISETP.NE.AND P1, PT, R19, 0x1, PT ;  /* 0x000000011300780c */ /* 0x000fe20003f25270 */
[----:B------:R-:W-:Y:S01]  /*1f70*/  BSSY.RECONVERGENT B1, `(.L_x_18) ;  /* 0x000001f000017945 */ /* 0x000fe20003800200 */
[----:B------:R-:W-:-:S11]  /*1f80*/  LOP3.LUT P2, RZ, R6, 0x1, RZ, 0xc0, !PT ;  /* 0x0000000106ff7812 */ /* 0x000fd6000784c0ff */
[----:B------:R-:W-:Y:S05]  /*1f90*/  @!P1 BRA `(.L_x_19) ;  /* 0x0000000000709947 */ /* 0x000fea0003800000 */
[----:B------:R-:W0:Y:S01]  /*1fa0*/  LDC.64 R26, c[0x0][0x380] ;  /* 0x0000e000ff1a7b82 */ /* 0x000e220000000a00 */
[----:B------:R-:W-:-:S04]  /*1fb0*/  SHF.R.S32.HI R13, RZ, 0x1f, R24 ;  /* 0x0000001fff0d7819 */ /* 0x000fc80000011418 */
[----:B------:R-:W-:-:S03]  /*1fc0*/  LEA.HI R13, R13, R24, RZ, 0x5 ;  /* 0x000000180d0d7211 */ /* 0x000fc600078f28ff */
[----:B------:R-:W1:Y:S01]  /*1fd0*/  LDC.64 R14, c[0x0][0x398] ;  /* 0x0000e600ff0e7b82 */ /* 0x000e620000000a00 */
[----:B------:R-:W-:Y:S01]  /*1fe0*/  LOP3.LUT R17, R13, 0xffffffe0, RZ, 0xc0, !PT ;  /* 0xffffffe00d117812 */ /* 0x000fe200078ec0ff */
[----:B------:R-:W-:-:S03]  /*1ff0*/  IMAD R13, R21, 0x400, R24 ;  /* 0x00000400150d7824 */ /* 0x000fc600078e0218 */
[----:B------:R-:W-:Y:S01]  /*2000*/  IADD3 R17, PT, PT, R24, -R17, RZ ;  /* 0x8000001118117210 */ /* 0x000fe20007ffe0ff */
[----:B0-----:R-:W-:-:S04]  /*2010*/  IMAD.WIDE R26, R13, 0x2, R26 ;  /* 0x000000020d1a7825 */ /* 0x001fc800078e021a */
[----:B------:R-:W-:Y:S01]  /*2020*/  IMAD R13, R0, 0x10, R17 ;  /* 0x00000010000d7824 */ /* 0x000fe200078e0211 */
[----:B------:R-:W2:Y:S03]  /*2030*/  LDG.E.U16 R28, desc[UR6][R26.64] ;  /* 0x000000061a1c7981 */ /* 0x000ea6000c1e1500 */
[----:B-1----:R-:W-:Y:S01]  /*2040*/  IMAD.WIDE R12, R13, 0x2, R14 ;  /* 0x000000020d0c7825 */ /* 0x002fe200078e020e */
[----:B------:R-:W3:Y:S05]  /*2050*/  LDG.E.U16 R17, desc[UR6][R26.64+0x2] ;  /* 0x000002061a117981 */ /* 0x000eea000c1e1500 */
[----:B------:R-:W4:Y:S01]  /*2060*/  LDG.E.U16 R12, desc[UR6][R12.64] ;  /* 0x000000060c0c7981 */ /* 0x000f22000c1e1500 */
[----:B--2---:R-:W-:-:S02]  /*2070*/  HADD2.F32 R29, -RZ, R28.H0_H0 ;  /* 0x2000001cff1d7230 */ /* 0x004fc40000004100 */
[----:B----4-:R-:W-:-:S05]  /*2080*/  HADD2.F32 R28, -RZ, R12.H0_H0 ;  /* 0x2000000cff1c7230 */ /* 0x010fca0000004100 */
[----:B-----5:R-:W-:Y:S01]  /*2090*/  FFMA R16, R29, R28, R16 ;  /* 0x0000001c1d107223 */ /* 0x020fe20000000010 */
[----:B------:R-:W-:-:S04]  /*20a0*/  IADD3 R28, PT, PT, R24, 0x1, RZ ;  /* 0x00000001181c7810 */ /* 0x000fc80007ffe0ff */
[----:B------:R-:W-:-:S04]  /*20b0*/  SHF.R.S32.HI R29, RZ, 0x1f, R28 ;  /* 0x0000001fff1d7819 */ /* 0x000fc8000001141c */
[----:B------:R-:W-:-:S04]  /*20c0*/  LEA.HI R29, R29, R28, RZ, 0x5 ;  /* 0x0000001c1d1d7211 */ /* 0x000fc800078f28ff */
[----:B------:R-:W-:-:S04]  /*20d0*/  LOP3.LUT R29, R29, 0xffffffe0, RZ, 0xc0, !PT ;  /* 0xffffffe01d1d7812 */ /* 0x000fc800078ec0ff */
[----:B------:R-:W-:-:S05]  /*20e0*/  IADD3 R29, PT, PT, R28, -R29, RZ ;  /* 0x8000001d1c1d7210 */ /* 0x000fca0007ffe0ff */
[----:B------:R-:W-:-:S04]  /*20f0*/  IMAD R29, R0, 0x10, R29 ;  /* 0x00000010001d7824 */ /* 0x000fc800078e021d */
[----:B------:R-:W-:-:S06]  /*2100*/  IMAD.WIDE R14, R29, 0x2, R14 ;  /* 0x000000021d0e7825 */ /* 0x000fcc00078e020e */
[----:B------:R-:W2:Y:S01]  /*2110*/  LDG.E.U16 R14, desc[UR6][R14.64] ;  /* 0x000000060e0e7981 */ /* 0x000ea2000c1e1500 */
[----:B---3--:R-:W-:Y:S01]  /*2120*/  HADD2.F32 R17, -RZ, R17.H0_H0 ;  /* 0x20000011ff117230 */ /* 0x008fe20000004100 */
[----:B------:R-:W-:Y:S01]  /*2130*/  IADD3 R24, PT, PT, R24, 0x2, RZ ;  /* 0x0000000218187810 */ /* 0x000fe20007ffe0ff */
[----:B--2---:R-:W-:-:S05]  /*2140*/  HADD2.F32 R12, -RZ, R14.H0_H0 ;  /* 0x2000000eff0c7230 */ /* 0x004fca0000004100 */
[----:B------:R-:W-:-:S07]  /*2150*/  FFMA R16, R17, R12, R16 ;  /* 0x0000000c11107223 */ /* 0x000fce0000000010 */
.L_x_19:
[----:B------:R-:W-:Y:S05]  /*2160*/  BSYNC.RECONVERGENT B1 ;  /* 0x0000000000017941 */ /* 0x000fea0003800200 */
.L_x_18:
[----:B------:R-:W-:Y:S05]  /*2170*/  @!P2 BRA `(.L_x_15) ;  /* 0x00000000003ca947 */ /* 0x000fea0003800000 */
        /* <DEDUP_REMOVED lines=15> */
.L_x_15:
[----:B------:R-:W-:Y:S05]  /*2270*/  BSYNC.RECONVERGENT B0 ;  /* 0x0000000000007941 */ /* 0x000fea0003800200 */
.L_x_14:
[----:B------:R-:W-:Y:S01]  /*2280*/  ISETP.GE.AND P1, PT, R11, R21, PT ;  /* 0x000000150b00720c */ /* 0x000fe20003f26270 */
[----:B------:R-:W-:-:S12]  /*2290*/  BSSY.RECONVERGENT B0, `(.L_x_20) ;  /* 0x00000e3000007945 */ /* 0x000fd80003800200 */
[----:B------:R-:W-:Y:S05]  /*22a0*/  @P1 BRA `(.L_x_21) ;  /* 0x0000000c00841947 */ /* 0x000fea0003800000 */
[C---:B------:R-:W-:Y:S01]  /*22b0*/  IADD3 R12, PT, PT, R9.reuse, -0x1, RZ ;  /* 0xffffffff090c7810 */ /* 0x040fe20007ffe0ff */
[----:B------:R-:W-:Y:S01]  /*22c0*/  BSSY.RECONVERGENT B1, `(.L_x_22) ;  /* 0x000006f000017945 */ /* 0x000fe20003800200 */
[----:B------:R-:W-:Y:S01]  /*22d0*/  LOP3.LUT P1, RZ, R9, 0x7, RZ, 0xc0, !PT ;  /* 0x0000000709ff7812 */ /* 0x000fe2000782c0ff */
[----:B------:R-:W-:Y:S01]  /*22e0*/  IMAD.MOV.U32 R24, RZ, RZ, R11 ;  /* 0x000000ffff187224 */ /* 0x000fe200078e000b */
[----:B------:R-:W-:-:S13]  /*22f0*/  ISETP.GE.U32.AND P2, PT, R12, 0x7, PT ;  /* 0x000000070c00780c */ /* 0x000fda0003f46070 */
[----:B------:R-:W-:Y:S05]  /*2300*/  @!P2 BRA `(.L_x_23) ;  /* 0x0000000400a8a947 */ /* 0x000fea0003800000 */
[----:B------:R-:W-:Y:S01]  /*2310*/  HFMA2 R26, -RZ, RZ, 0, 0 ;  /* 0x00000000ff1a7431 */ /* 0x000fe200000001ff */
[----:B------:R-:W-:-:S07]  /*2320*/  MOV R24, R11 ;  /* 0x0000000b00187202 */ /* 0x000fce0000000f00 */
.L_x_24:
[----:B------:R-:W0:Y:S01]  /*2330*/  LDC.64 R12, c[0x0][0x398] ;  /* 0x0000e600ff0c7b82 */ /* 0x000e220000000a00 */
[----:B------:R-:W-:-:S04]  /*2340*/  SHF.R.S32.HI R15, RZ, 0x1f, R24 ;  /* 0x0000001fff0f7819 */ /* 0x000fc80000011418 */
[----:B------:R-:W-:-:S04]  /*2350*/  LEA.HI R15, R15, R24, RZ, 0x5 ;  /* 0x000000180f0f7211 */ /* 0x000fc800078f28ff */
[----:B------:R-:W-:-:S05]  /*2360*/  LOP3.LUT R15, R15, 0xffffffe0, RZ, 0xc0, !PT ;  /* 0xffffffe00f0f7812 */ /* 0x000fca00078ec0ff */
[----:B------:R-:W-:-:S05]  /*2370*/  IMAD.IADD R15, R24, 0x1, -R15 ;  /* 0x00000001180f7824 */ /* 0x000fca00078e0a0f */
[----:B------:R-:W-:-:S05]  /*2380*/  LEA R15, R0, R15, 0x4 ;  /* 0x0000000f000f7211 */ /* 0x000fca00078e20ff */
[----:B0-----:R-:W-:Y:S02]  /*2390*/  IMAD.WIDE R28, R15, 0x2, R12 ;  /* 0x000000020f1c7825 */ /* 0x001fe400078e020c */
[----:B------:R-:W0:Y:S01]  /*23a0*/  LDC.64 R14, c[0x0][0x380] ;  /* 0x0000e000ff0e7b82 */ /* 0x000e220000000a00 */
[----:B------:R-:W-:-:S03]  /*23b0*/  LEA R17, R21, R24, 0xa ;  /* 0x0000001815117211 */ /* 0x000fc600078e50ff */
[----:B------:R-:W2:Y:S02]  /*23c0*/  LDG.E.U16 R28, desc[UR6][R28.64] ;  /* 0x000000061c1c7981 */ /* 0x000ea4000c1e1500 */
[----:B0-----:R-:W-:-:S05]  /*23d0*/  IMAD.WIDE R14, R17, 0x2, R14 ;  /* 0x00000002110e7825 */ /* 0x001fca00078e020e */
        /* <DEDUP_REMOVED lines=9> */
[----:B------:R-:W-:-:S04]  /*2470*/  IADD3 R17, PT, PT, R16, -R17, RZ ;  /* 0x8000001110117210 */ /* 0x000fc80007ffe0ff */
[----:B------:R-:W-:-:S05]  /*2480*/  LEA R17, R0, R17, 0x4 ;  /* 0x0000001100117211 */ /* 0x000fca00078e20ff */
[----:B------:R-:W-:-:S06]  /*2490*/  IMAD.WIDE R16, R17, 0x2, R12 ;  /* 0x0000000211107825 */ /* 0x000fcc00078e020c */
        /* <DEDUP_REMOVED lines=8> */
[----:B------:R-:W-:Y:S02]  /*2520*/  IADD3 R29, PT, PT, R28, -R29, RZ ;  /* 0x8000001d1c1d7210 */ /* 0x000fe40007ffe0ff */
[----:B------:R-:W2:Y:S02]  /*2530*/  LDG.E.U16 R28, desc[UR6][R14.64+0x4] ;  /* 0x000004060e1c7981 */ /* 0x000ea4000c1e1500 */
        /* <DEDUP_REMOVED lines=40> */
[----:B---3--:R-:W-:Y:S02]  /*27c0*/  HADD2.F32 R29, -RZ, R16.H0_H0 ;  /* 0x20000010ff1d7230 */ /* 0x008fe40000004100 */
[----:B------:R-:W-:-:S03]  /*27d0*/  VIADD R16, R24, 0x6 ;  /* 0x0000000618107836 */ /* 0x000fc60000000000 */
[----:B------:R-:W-:Y:S02]  /*27e0*/  FFMA R29, R28, R29, R27 ;  /* 0x0000001d1c1d7223 */ /* 0x000fe4000000001b */
[----:B------:R-:W2:Y:S01]  /*27f0*/  LDG.E.U16 R28, desc[UR6][R14.64+0xc] ;  /* 0x00000c060e1c7981 */ /* 0x000ea2000c1e1500 */
[----:B------:R-:W-:-:S03]  /*2800*/  SHF.R.S32.HI R17, RZ, 0x1f, R16 ;  /* 0x0000001fff117819 */ /* 0x000fc60000011410 */
[----:B------:R0:W3:Y:S01]  /*2810*/  LDG.E.U16 R27, desc[UR6][R14.64+0xe] ;  /* 0x00000e060e1b7981 */ /* 0x0000e2000c1e1500 */
[----:B------:R-:W-:Y:S01]  /*2820*/  LEA.HI R17, R17, R16, RZ, 0x5 ;  /* 0x0000001011117211 */ /* 0x000fe200078f28ff */
[----:B0-----:R-:W-:-:S03]  /*2830*/  VIADD R14, R24, 0x7 ;  /* 0x00000007180e7836 */ /* 0x001fc60000000000 */
[----:B------:R-:W-:Y:S02]  /*2840*/  LOP3.LUT R17, R17, 0xffffffe0, RZ, 0xc0, !PT ;  /* 0xffffffe011117812 */ /* 0x000fe400078ec0ff */
[----:B------:R-:W-:Y:S02]  /*2850*/  SHF.R.S32.HI R15, RZ, 0x1f, R14 ;  /* 0x0000001fff0f7819 */ /* 0x000fe4000001140e */
[----:B------:R-:W-:Y:S02]  /*2860*/  IADD3 R17, PT, PT, R16, -R17, RZ ;  /* 0x8000001110117210 */ /* 0x000fe40007ffe0ff */
[----:B------:R-:W-:Y:S02]  /*2870*/  LEA.HI R15, R15, R14, RZ, 0x5 ;  /* 0x0000000e0f0f7211 */ /* 0x000fe400078f28ff */
[----:B------:R-:W-:Y:S02]  /*2880*/  LEA R17, R0, R17, 0x4 ;  /* 0x0000001100117211 */ /* 0x000fe400078e20ff */
[----:B------:R-:W-:-:S04]  /*2890*/  LOP3.LUT R15, R15, 0xffffffe0, RZ, 0xc0, !PT ;  /* 0xffffffe00f0f7812 */ /* 0x000fc800078ec0ff */
[----:B------:R-:W-:Y:S01]  /*28a0*/  IADD3 R15, PT, PT, R14, -R15, RZ ;  /* 0x8000000f0e0f7210 */ /* 0x000fe20007ffe0ff */
[----:B------:R-:W-:-:S03]  /*28b0*/  IMAD.WIDE R16, R17, 0x2, R12 ;  /* 0x0000000211107825 */ /* 0x000fc600078e020c */
[----:B------:R-:W-:-:S03]  /*28c0*/  LEA R15, R0, R15, 0x4 ;  /* 0x0000000f000f7211 */ /* 0x000fc600078e20ff */
[----:B------:R-:W4:Y:S02]  /*28d0*/  LDG.E.U16 R16, desc[UR6][R16.64] ;  /* 0x0000000610107981 */ /* 0x000f24000c1e1500 */
[----:B------:R-:W-:-:S06]  /*28e0*/  IMAD.WIDE R12, R15, 0x2, R12 ;  /* 0x000000020f0c7825 */ /* 0x000fcc00078e020c */
[----:B------:R-:W3:Y:S01]  /*28f0*/  LDG.E.U16 R12, desc[UR6][R12.64] ;  /* 0x000000060c0c7981 */ /* 0x000ee2000c1e1500 */
[----:B------:R-:W-:Y:S01]  /*2900*/  VIADD R26, R26, 0x8 ;  /* 0x000000081a1a7836 */ /* 0x000fe20000000000 */
[----:B------:R-:W-:-:S04]  /*2910*/  LOP3.LUT R15, R9, 0xfffffff8, RZ, 0xc0, !PT ;  /* 0xfffffff8090f7812 */ /* 0x000fc800078ec0ff */
[----:B------:R-:W-:Y:S02]  /*2920*/  ISETP.NE.AND P2, PT, R26, R15, PT ;  /* 0x0000000f1a00720c */ /* 0x000fe40003f45270 */
[----:B------:R-:W-:Y:S01]  /*2930*/  IADD3 R24, PT, PT, R24, 0x8, RZ ;  /* 0x0000000818187810 */ /* 0x000fe20007ffe0ff */
[----:B--2---:R-:W-:Y:S02]  /*2940*/  HADD2.F32 R28, -RZ, R28.H0_H0 ;  /* 0x2000001cff1c7230 */ /* 0x004fe40000004100 */
[----:B----4-:R-:W-:-:S05]  /*2950*/  HADD2.F32 R16, -RZ, R16.H0_H0 ;  /* 0x20000010ff107230 */ /* 0x010fca0000004100 */
[----:B------:R-:W-:Y:S01]  /*2960*/  FFMA R29, R28, R16, R29 ;  /* 0x000000101c1d7223 */ /* 0x000fe2000000001d */
[----:B---3--:R-:W-:Y:S02]  /*2970*/  HADD2.F32 R16, -RZ, R27.H0_H0 ;  /* 0x2000001bff107230 */ /* 0x008fe40000004100 */
[----:B------:R-:W-:-:S05]  /*2980*/  HADD2.F32 R14, -RZ, R12.H0_H0 ;  /* 0x2000000cff0e7230 */ /* 0x000fca0000004100 */
[----:B------:R-:W-:Y:S01]  /*2990*/  FFMA R16, R16, R14, R29 ;  /* 0x0000000e10107223 */ /* 0x000fe2000000001d */
[----:B------:R-:W-:Y:S06]  /*29a0*/  @P2 BRA `(.L_x_24) ;  /* 0xfffffff800602947 */ /* 0x000fec000383ffff */
.L_x_23:
[----:B------:R-:W-:Y:S05]  /*29b0*/  BSYNC.RECONVERGENT B1 ;  /* 0x0000000000017941 */ /* 0x000fea0003800200 */
.L_x_22:
[----:B------:R-:W-:Y:S05]  /*29c0*/  @!P1 BRA `(.L_x_21) ;  /* 0x0000000400bc9947 */ /* 0x000fea0003800000 */
[----:B------:R-:W-:Y:S01]  /*29d0*/  LOP3.LUT R13, R18, 0x7, RZ, 0xc0, !PT ;  /* 0x00000007120d7812 */ /* 0x000fe200078ec0ff */
[----:B------:R-:W-:Y:S03]  /*29e0*/  BSSY.RECONVERGENT B1, `(.L_x_25) ;  /* 0x0000039000017945 */ /* 0x000fe60003800200 */
[C---:B------:R-:W-:Y:S02]  /*29f0*/  IADD3 R12, PT, PT, R13.reuse, -0x1, RZ ;  /* 0xffffffff0d0c7810 */ /* 0x040fe40007ffe0ff */
[----:B------:R-:W-:Y:S02]  /*2a00*/  LOP3.LUT P2, RZ, R13, 0x3, RZ, 0xc0, !PT ;  /* 0x000000030dff7812 */ /* 0x000fe4000784c0ff */
[----:B------:R-:W-:-:S13]  /*2a10*/  ISETP.GE.U32.AND P1, PT, R12, 0x3, PT ;  /* 0x000000030c00780c */ /* 0x000fda0003f26070 */
[----:B------:R-:W-:Y:S05]  /*2a20*/  @!P1 BRA `(.L_x_26) ;  /* 0x0000000000d09947 */ /* 0x000fea0003800000 */
[----:B------:R-:W-:Y:S01]  /*2a30*/  SHF.R.S32.HI R15, RZ, 0x1f, R24 ;  /* 0x0000001fff0f7819 */ /* 0x000fe20000011418 */
[----:B------:R-:W0:Y:S03]  /*2a40*/  LDC.64 R12, c[0x0][0x398] ;  /* 0x0000e600ff0c7b82 */ /* 0x000e260000000a00 */
[----:B------:R-:W-:-:S04]  /*2a50*/  LEA.HI R15, R15, R24, RZ, 0x5 ;  /* 0x000000180f0f7211 */ /* 0x000fc800078f28ff */
[----:B------:R-:W-:Y:S02]  /*2a60*/  LOP3.LUT R17, R15, 0xffffffe0, RZ, 0xc0, !PT ;  /* 0xffffffe00f117812 */ /* 0x000fe400078ec0ff */
[----:B------:R-:W1:Y:S03]  /*2a70*/  LDC.64 R14, c[0x0][0x380] ;  /* 0x0000e000ff0e7b82 */ /* 0x000e660000000a00 */
[----:B------:R-:W-:-:S05]  /*2a80*/  IMAD.IADD R17, R24, 0x1, -R17 ;  /* 0x0000000118117824 */ /* 0x000fca00078e0a11 */
[----:B------:R-:W-:-:S05]  /*2a90*/  LEA R17, R0, R17, 0x4 ;  /* 0x0000001100117211 */ /* 0x000fca00078e20ff */
        /* <DEDUP_REMOVED lines=17> */
[----:B------:R-:W-:Y:S02]  /*2bb0*/  VIADD R29, R24, 0x2 ;  /* 0x00000002181d7836 */ /* 0x000fe40000000000 */
        /* <DEDUP_REMOVED lines=9> */
[----:B------:R-:W-:-:S04]  /*2c50*/  SHF.R.S32.HI R15, RZ, 0x1f, R14 ;  /* 0x0000001fff0f7819 */ /* 0x000fc8000001140e */
[----:B------:R-:W-:Y:S02]  /*2c60*/  LEA.HI R15, R15, R14, RZ, 0x5 ;  /* 0x0000000e0f0f7211 */ /* 0x000fe400078f28ff */
[----:B------:R-:W-:Y:S02]  /*2c70*/  IADD3 R29, PT, PT, R29, -R16, RZ ;  /* 0x800000101d1d7210 */ /* 0x000fe40007ffe0ff */
[----:B------:R-:W-:Y:S02]  /*2c80*/  LOP3.LUT R15, R15, 0xffffffe0, RZ, 0xc0, !PT ;  /* 0xffffffe00f0f7812 */ /* 0x000fe400078ec0ff */
[----:B------:R-:W-:Y:S02]  /*2c90*/  LEA R17, R0, R29, 0x4 ;  /* 0x0000001d00117211 */ /* 0x000fe400078e20ff */
[----:B------:R-:W-:-:S03]  /*2ca0*/  IADD3 R15, PT, PT, R14, -R15, RZ ;  /* 0x8000000f0e0f7210 */ /* 0x000fc60007ffe0ff */
[----:B------:R-:W-:Y:S01]  /*2cb0*/  IMAD.WIDE R16, R17, 0x2, R12 ;  /* 0x0000000211107825 */ /* 0x000fe200078e020c */
[----:B------:R-:W-:-:S05]  /*2cc0*/  LEA R15, R0, R15, 0x4 ;  /* 0x0000000f000f7211 */ /* 0x000fca00078e20ff */
[----:B------:R-:W-:Y:S01]  /*2cd0*/  IMAD.WIDE R12, R15, 0x2, R12 ;  /* 0x000000020f0c7825 */ /* 0x000fe200078e020c */
[----:B------:R-:W4:Y:S05]  /*2ce0*/  LDG.E.U16 R16, desc[UR6][R16.64] ;  /* 0x0000000610107981 */ /* 0x000f2a000c1e1500 */
[----:B------:R-:W4:Y:S01]  /*2cf0*/  LDG.E.U16 R12, desc[UR6][R12.64] ;  /* 0x000000060c0c7981 */ /* 0x000f22000c1e1500 */
[----:B------:R-:W-:Y:S02]  /*2d00*/  VIADD R24, R24, 0x4 ;  /* 0x0000000418187836 */ /* 0x000fe40000000000 */
[----:B--2---:R-:W-:Y:S02]  /*2d10*/  HADD2.F32 R27, -RZ, R27.H0_H0 ;  /* 0x2000001bff1b7230 */ /* 0x004fe40000004100 */
[----:B---3--:R-:W-:-:S02]  /*2d20*/  HADD2.F32 R15, -RZ, R26.H0_H0 ;  /* 0x2000001aff0f7230 */ /* 0x008fc40000004100 */
[----:B----4-:R-:W-:Y:S02]  /*2d30*/  HADD2.F32 R29, -RZ, R16.H0_H0 ;  /* 0x20000010ff1d7230 */ /* 0x010fe40000004100 */
[----:B------:R-:W-:-:S03]  /*2d40*/  HADD2.F32 R16, -RZ, R12.H0_H0 ;  /* 0x2000000cff107230 */ /* 0x000fc60000004100 */
[----:B------:R-:W-:-:S04]  /*2d50*/  FFMA R28, R27, R29, R28 ;  /* 0x0000001d1b1c7223 */ /* 0x000fc8000000001c */
[----:B------:R-:W-:-:S07]  /*2d60*/  FFMA R16, R15, R16, R28 ;  /* 0x000000100f107223 */ /* 0x000fce000000001c */
.L_x_26:
[----:B------:R-:W-:Y:S05]  /*2d70*/  BSYNC.RECONVERGENT B1 ;  /* 0x0000000000017941 */ /* 0x000fea0003800200 */
.L_x_25:
        /* <DEDUP_REMOVED lines=8> */
[----:B------:R-:W-:-:S04]  /*2e00*/  SHF.R.S32.HI R13, RZ, 0x1f, R24 ;  /* 0x0000001fff0d7819 */ /* 0x000fc80000011418 */
[----:B------:R-:W-:-:S03]  /*2e10*/  LEA.HI R13, R13, R24, RZ, 0x5 ;  /* 0x000000180d0d7211 */ /* 0x000fc600078f28ff */
[----:B------:R-:W1:Y:S01]  /*2e20*/  LDC.64 R14, c[0x0][0x398] ;  /* 0x0000e600ff0e7b82 */ /* 0x000e620000000a00 */
[----:B------:R-:W-:Y:S02]  /*2e30*/  LOP3.LUT R17, R13, 0xffffffe0, RZ, 0xc0, !PT ;  /* 0xffffffe00d117812 */ /* 0x000fe400078ec0ff */
[----:B------:R-:W-:Y:S02]  /*2e40*/  LEA R13, R21, R24, 0xa ;  /* 0x00000018150d7211 */ /* 0x000fe400078e50ff */
[----:B------:R-:W-:-:S03]  /*2e50*/  IADD3 R17, PT, PT, R24, -R17, RZ ;  /* 0x8000001118117210 */ /* 0x000fc60007ffe0ff */
        /* <DEDUP_REMOVED lines=21> */
.L_x_28:
[----:B------:R-:W-:Y:S05]  /*2fb0*/  BSYNC.RECONVERGENT B1 ;  /* 0x0000000000017941 */ /* 0x000fea0003800200 */
.L_x_27:
        /* <DEDUP_REMOVED lines=16> */
.L_x_21:
[----:B------:R-:W-:Y:S05]  /*30c0*/  BSYNC.RECONVERGENT B0 ;  /* 0x0000000000007941 */ /* 0x000fea0003800200 */
.L_x_20:
[----:B------:R-:W0:Y:S01]  /*30d0*/  LDC.64 R12, c[0x0][0x390] ;  /* 0x0000e400ff0c7b82 */ /* 0x000e220000000a00 */
[----:B------:R-:W-:Y:S01]  /*30e0*/  IADD3 R15, PT, PT, R4, R21, RZ ;  /* 0x00000015040f7210 */ /* 0x000fe20007ffe0ff */
[----:B------:R-:W-:-:S04]  /*30f0*/  IMAD.IADD R29, R5, 0x1, R21 ;  /* 0x00000001051d7824 */ /* 0x000fc800078e0215 */
[----:B0-----:R-:W-:-:S04]  /*3100*/  IMAD.WIDE R14, R15, 0x2, R12 ;  /* 0x000000020f0e7825 */ /* 0x001fc800078e020c */
[--C-:B------:R-:W-:Y:S02]  /*3110*/  IMAD.WIDE R26, R22, 0x2, R12.reuse ;  /* 0x00000002161a7825 */ /* 0x100fe400078e020c */
[----:B------:R-:W2:Y:S02]  /*3120*/  LDG.E.U16 R14, desc[UR6][R14.64] ;  /* 0x000000060e0e7981 */ /* 0x000ea4000c1e1500 */
[----:B------:R-:W-:Y:S02]  /*3130*/  IMAD.WIDE R28, R29, 0x2, R12 ;  /* 0x000000021d1c7825 */ /* 0x000fe400078e020c */
[----:B------:R-:W0:Y:S01]  /*3140*/  LDC.64 R12, c[0x0][0x3a0] ;  /* 0x0000e800ff0c7b82 */ /* 0x000e220000000a00 */
[----:B------:R-:W3:Y:S04]  /*3150*/  LDG.E.U16 R17, desc[UR6][R26.64] ;  /* 0x000000061a117981 */ /* 0x000ee8000c1e1500 */
[----:B------:R-:W4:Y:S01]  /*3160*/  LDG.E.U16 R28, desc[UR6][R28.64] ;  /* 0x000000061c1c7981 */ /* 0x000f22000c1e1500 */
[----:B0-----:R-:W-:-:S06]  /*3170*/  IMAD.WIDE R12, R23, 0x4, R12 ;  /* 0x00000004170c7825 */ /* 0x001fcc00078e020c */
[----:B------:R4:W4:Y:S01]  /*3180*/  LDG.E R12, desc[UR6][R12.64] ;  /* 0x000000060c0c7981 */ /* 0x000922000c1e1900 */
[----:B------:R-:W-:Y:S01]  /*3190*/  IADD3 R21, PT, PT, R21, 0x1, RZ ;  /* 0x0000000115157810 */ /* 0x000fe20007ffe0ff */
[----:B------:R-:W-:Y:S01]  /*31a0*/  VIADD R18, R18, 0x1 ;  /* 0x0000000112127836 */ /* 0x000fe20000000000 */
[----:B------:R-:W-:Y:S02]  /*31b0*/  IADD3 R10, PT, PT, R10, 0x1, RZ ;  /* 0x000000010a0a7810 */ /* 0x000fe40007ffe0ff */
[----:B------:R-:W-:Y:S01]  /*31c0*/  IADD3 R9, PT, PT, R9, 0x1, RZ ;  /* 0x0000000109097810 */ /* 0x000fe20007ffe0ff */
[----:B--2---:R-:W-:Y:S02]  /*31d0*/  HADD2.F32 R24, -RZ, R14.H0_H0 ;  /* 0x2000000eff187230 */ /* 0x004fe40000004100 */
[----:B------:R-:W0:Y:S01]  /*31e0*/  LDC.64 R14, c[0x0][0x398] ;  /* 0x0000e600ff0e7b82 */ /* 0x000e220000000a00 */
[----:B---3--:R-:W-:Y:S02]  /*31f0*/  HADD2.F32 R22, -RZ, R17.H0_H0 ;  /* 0x20000011ff167230 */ /* 0x008fe40000004100 */
[----:B----4-:R-:W-:-:S03]  /*3200*/  HADD2.F32 R13, -RZ, R28.H0_H0 ;  /* 0x2000001cff0d7230 */ /* 0x010fc60000004100 */
[----:B------:R-:W-:Y:S02]  /*3210*/  FMUL R22, R22, 32 ;  /* 0x4200000016167820 */ /* 0x000fe40000400000 */
[----:B------:R-:W-:-:S04]  /*3220*/  FADD R24, R24, R13 ;  /* 0x0000000d18187221 */ /* 0x000fc80000000000 */
        /* <DEDUP_REMOVED lines=8> */
[----:B------:R0:W-:Y:S01]  /*32b0*/  @P1 STG.E.U16 desc[UR6][R26.64], R25 ;  /* 0x000000191a001986 */ /* 0x0001e2000c101506 */
[----:B------:R-:W-:-:S03]  /*32c0*/  IADD3 R12, PT, PT, R11, 0x10, RZ ;  /* 0x000000100b0c7810 */ /* 0x000fc60007ffe0ff */
[----:B------:R0:W-:Y:S01]  /*32d0*/  STG.E.U16 desc[UR6][R14.64], R13 ;  /* 0x0000000d0e007986 */ /* 0x0001e2000c101506 */
[----:B------:R-:W-:-:S13]  /*32e0*/  ISETP.GE.AND P1, PT, R21, R12, PT ;  /* 0x0000000c1500720c */ /* 0x000fda0003f26270 */
[----:B0-----:R-:W-:Y:S05]  /*32f0*/  @!P1 BRA `(.L_x_29) ;  /* 0xffffffe000489947 */ /* 0x001fea000383ffff */
[----:B------:R-:W-:Y:S05]  /*3300*/  EXIT ;  /* 0x000000000000794d */ /* 0x000fea0003800000 */
.L_x_30:
[----:B------:R-:W-:-:S00]  /*3310*/  BRA `(.L_x_30) ;  /* 0xfffffffc00fc7947 */ /* 0x000fc0000383ffff */
[----:B------:R-:W-:-:S00]  /*3320*/  NOP ;  /* 0x0000000000007918 */ /* 0x000fc00000000000 */
        /* <DEDUP_REMOVED lines=13> */
.L_x_50:


//--------------------- .text._Z12wmma_exampleP6__halfS0_Pfiiiff --------------------------
	.section	.text._Z12wmma_exampleP6__halfS0_Pfiiiff,"ax",@progbits
	.align	128
        .global         _Z12wmma_exampleP6__halfS0_Pfiiiff
        .type           _Z12wmma_exampleP6__halfS0_Pfiiiff,@function
        .size           _Z12wmma_exampleP6__halfS0_Pfiiiff,(.L_x_51 - _Z12wmma_exampleP6__halfS0_Pfiiiff)
        .other          _Z12wmma_exampleP6__halfS0_Pfiiiff,@"STO_CUDA_ENTRY STV_DEFAULT"
_Z12wmma_exampleP6__halfS0_Pfiiiff:
.text._Z12wmma_exampleP6__halfS0_Pfiiiff:
[----:B------:R-:W-:Y:S01]  /*0000*/  LDC R1, c[0x0][0x37c] ;  /* 0x0000df00ff017b82 */ /* 0x000fe20000000800 */
[----:B------:R-:W0:Y:S01]  /*0010*/  S2R R3, SR_TID.X ;  /* 0x0000000000037919 */ /* 0x000e220000002100 */
[----:B------:R-:W1:Y:S06]  /*0020*/  LDCU UR8, c[0x0][0x3a0] ;  /* 0x00007400ff0877ac */ /* 0x000e6c0008000800 */
[----:B------:R-:W0:Y:S01]  /*0030*/  LDC R0, c[0x0][0x360] ;  /* 0x0000d800ff007b82 */ /* 0x000e220000000800 */
[----:B------:R-:W-:Y:S01]  /*0040*/  CS2R R8, SRZ ;  /* 0x0000000000087805 */ /* 0x000fe2000001ff00 */
[----:B------:R-:W2:Y:S01]  /*0050*/  S2R R5, SR_TID.Y ;  /* 0x0000000000057919 */ /* 0x000ea20000002200 */
[----:B------:R-:W-:-:S02]  /*0060*/  CS2R R10, SRZ ;  /* 0x00000000000a7805 */ /* 0x000fc4000001ff00 */
[----:B------:R-:W-:Y:S02]  /*0070*/  CS2R R12, SRZ ;  /* 0x00000000000c7805 */ /* 0x000fe4000001ff00 */
[----:B------:R-:W-:Y:S01]  /*0080*/  CS2R R14, SRZ ;  /* 0x00000000000e7805 */ /* 0x000fe2000001ff00 */
[----:B------:R-:W3:Y:S01]  /*0090*/  LDCU.64 UR6, c[0x0][0x358] ;  /* 0x00006b00ff0677ac */ /* 0x000ee20008000a00 */
[----:B------:R-:W0:Y:S08]  /*00a0*/  S2UR UR4, SR_CTAID.X ;  /* 0x00000000000479c3 */ /* 0x000e300000002500 */
[----:B------:R-:W2:Y:S01]  /*00b0*/  S2UR UR5, SR_CTAID.Y ;  /* 0x00000000000579c3 */ /* 0x000ea20000002600 */
[----:B-1----:R-:W-:-:S07]  /*00c0*/  UISETP.GE.AND UP0, UPT, UR8, 0x1, UPT ;  /* 0x000000010800788c */ /* 0x002fce000bf06270 */
[----:B------:R-:W2:Y:S01]  /*00d0*/  LDC R2, c[0x0][0x364] ;  /* 0x0000d900ff027b82 */ /* 0x000ea20000000800 */
[----:B0-----:R-:W-:Y:S02]  /*00e0*/  IMAD R0, R0, UR4, R3 ;  /* 0x0000000400007c24 */ /* 0x001fe4000f8e0203 */
[----:B--2---:R-:W-:Y:S01]  /*00f0*/  IMAD R2, R2, UR5, R5 ;  /* 0x0000000502027c24 */ /* 0x004fe2000f8e0205 */
[----:B---3--:R-:W-:Y:S06]  /*0100*/  BRA.U !UP0, `(.L_x_31) ;  /* 0x0000000d08f07547 */ /* 0x008fec000b800000 */
[----:B------:R-:W0:Y:S01]  /*0110*/  LDCU.64 UR10, c[0x0][0x398] ;  /* 0x00007300ff0a77ac */ /* 0x000e220008000a00 */
[----:B------:R-:W-:Y:S01]  /*0120*/  IMAD.SHL.U32 R3, R2, 0x10, RZ ;  /* 0x0000001002037824 */ /* 0x000fe200078e00ff */
[----:B------:R-:W-:Y:S01]  /*0130*/  SHF.R.U32.HI R7, RZ, 0x1, R0 ;  /* 0x00000001ff077819 */ /* 0x000fe20000011600 */
[----:B------:R-:W-:Y:S01]  /*0140*/  IMAD.MOV.U32 R6, RZ, RZ, RZ ;  /* 0x000000ffff067224 */ /* 0x000fe200078e00ff */
[----:B------:R-:W-:Y:S01]  /*0150*/  UISETP.GE.U32.AND UP0, UPT, UR8, 0x31, UPT ;  /* 0x000000310800788c */ /* 0x000fe2000bf06070 */
[----:B------:R-:W-:Y:S02]  /*0160*/  CS2R R14, SRZ ;  /* 0x00000000000e7805 */ /* 0x000fe4000001ff00 */
[----:B------:R-:W-:Y:S01]  /*0170*/  LOP3.LUT R7, R7, 0x7ffffff0, RZ, 0xc0, !PT ;  /* 0x7ffffff007077812 */ /* 0x000fe200078ec0ff */
[----:B------:R-:W-:Y:S01]  /*0180*/  UIADD3 UR4, UPT, UPT, UR8, -0x1, URZ ;  /* 0xffffffff08047890 */ /* 0x000fe2000fffe0ff */
[----:B------:R-:W-:Y:S02]  /*0190*/  CS2R R12, SRZ ;  /* 0x00000000000c7805 */ /* 0x000fe4000001ff00 */
[----:B------:R-:W-:-:S02]  /*01a0*/  CS2R R10, SRZ ;  /* 0x00000000000a7805 */ /* 0x000fc4000001ff00 */
[----:B------:R-:W-:Y:S01]  /*01b0*/  CS2R R8, SRZ ;  /* 0x0000000000087805 */ /* 0x000fe2000001ff00 */
[C---:B------:R-:W-:Y:S01]  /*01c0*/  IMAD R20, R3.reuse, UR8, RZ ;  /* 0x0000000803147c24 */ /* 0x040fe2000f8e02ff */
[----:B------:R-:W-:Y:S01]  /*01d0*/  ULEA.HI UR4, UR4, 0x1, URZ, 0x1c ;  /* 0x0000000104047891 */ /* 0x000fe2000f8fe0ff */
[----:B0-----:R-:W-:Y:S01]  /*01e0*/  IMAD.U32 R17, RZ, RZ, UR10 ;  /* 0x0000000aff117e24 */ /* 0x001fe2000f8e00ff */
[----:B------:R-:W-:Y:S01]  /*01f0*/  ISETP.GE.AND P0, PT, R3, UR11, PT ;  /* 0x0000000b03007c0c */ /* 0x000fe2000bf06270 */
[----:B------:R-:W0:Y:S03]  /*0200*/  LDCU.64 UR10, c[0x0][0x380] ;  /* 0x00007000ff0a77ac */ /* 0x000e260008000a00 */
[----:B------:R-:W-:Y:S01]  /*0210*/  ISETP.LT.AND P0, PT, R7, R17, !P0 ;  /* 0x000000110700720c */ /* 0x000fe20004701270 */
[----:B------:R-:W-:-:S12]  /*0220*/  BRA.U !UP0, `(.L_x_32) ;  /* 0x0000000908bc7547 */ /* 0x000fd8000b800000 */
[----:B------:R-:W-:Y:S01]  /*0230*/  ULOP3.LUT UR4, UR4, 0x1ffffffc, URZ, 0xc0, !UPT ;  /* 0x1ffffffc04047892 */ /* 0x000fe2000f8ec0ff */
[----:B------:R-:W-:Y:S01]  /*0240*/  BSSY.RECONVERGENT B0, `(.L_x_32) ;  /* 0x00000ad000007945 */ /* 0x000fe20003800200 */
[C---:B------:R-:W-:Y:S01]  /*0250*/  IMAD R22, R17.reuse, 0x30, RZ ;  /* 0x0000003011167824 */ /* 0x040fe200078e02ff */
[----:B------:R-:W1:Y:S01]  /*0260*/  LDCU UR12, c[0x0][0x398] ;  /* 0x00007300ff0c77ac */ /* 0x000e620008000800 */
[C---:B------:R-:W-:Y:S02]  /*0270*/  IMAD.SHL.U32 R24, R17.reuse, 0x20, RZ ;  /* 0x0000002011187824 */ /* 0x040fe400078e00ff */
[----:B------:R-:W-:Y:S01]  /*0280*/  IMAD.SHL.U32 R5, R17, 0x10, RZ ;  /* 0x0000001011057824 */ /* 0x000fe200078e00ff */
[----:B------:R-:W-:Y:S01]  /*0290*/  UIADD3 UR4, UPT, UPT, -UR4, URZ, URZ ;  /* 0x000000ff04047290 */ /* 0x000fe2000fffe1ff */
[----:B------:R-:W-:Y:S01]  /*02a0*/  IMAD.MOV.U32 R4, RZ, RZ, RZ ;  /* 0x000000ffff047224 */ /* 0x000fe200078e00ff */
[----:B------:R-:W2:Y:S01]  /*02b0*/  LDCU.64 UR8, c[0x0][0x380] ;  /* 0x00007000ff0877ac */ /* 0x000ea20008000a00 */
[----:B------:R-:W-:-:S02]  /*02c0*/  IMAD.MOV.U32 R6, RZ, RZ, RZ ;  /* 0x000000ffff067224 */ /* 0x000fc400078e00ff */
[----:B------:R-:W-:Y:S02]  /*02d0*/  IMAD.MOV.U32 R15, RZ, RZ, RZ ;  /* 0x000000ffff0f7224 */ /* 0x000fe400078e00ff */
[----:B------:R-:W-:-:S07]  /*02e0*/  IMAD.U32 R3, RZ, RZ, UR4 ;  /* 0x00000004ff037e24 */ /* 0x000fce000f8e00ff */
.L_x_37:
[----:B------:R-:W3:Y:S02]  /*02f0*/  LDC.64 R30, c[0x0][0x388] ;  /* 0x0000e200ff1e7b82 */ /* 0x000ee40000000a00 */
[----:B---3--:R-:W-:Y:S01]  /*0300*/  IMAD.WIDE.U32 R30, R20, 0x2, R30 ;  /* 0x00000002141e7825 */ /* 0x008fe200078e001e */
[----:B------:R-:W-:Y:S06]  /*0310*/  @!P0 BRA `(.L_x_33) ;  /* 0x0000000000988947 */ /* 0x000fec0003800000 */
[----:B------:R-:W3:Y:S01]  /*0320*/  S2R R16, SR_LANEID ;  /* 0x0000000000107919 */ /* 0x000ee20000000000 */
[----:B------:R-:W4:Y:S01]  /*0330*/  LDC R37, c[0x0][0x398] ;  /* 0x0000e600ff257b82 */ /* 0x000f220000000800 */
[----:B------:R-:W-:Y:S01]  /*0340*/  IADD3 R21, P1, PT, R7, R4, RZ ;  /* 0x0000000407157210 */ /* 0x000fe20007f3e0ff */
[----:B------:R-:W-:-:S03]  /*0350*/  IMAD.MOV.U32 R17, RZ, RZ, RZ ;  /* 0x000000ffff117224 */ /* 0x000fc600078e00ff */
[----:B------:R-:W-:Y:S02]  /*0360*/  LEA.HI.X.SX32 R28, R4, RZ, 0x1, P1 ;  /* 0x000000ff041c7211 */ /* 0x000fe400008f0eff */
[C---:B--2---:R-:W-:Y:S01]  /*0370*/  LEA R29, P1, R21.reuse, UR8, 0x1 ;  /* 0x00000008151d7c11 */ /* 0x044fe2000f8208ff */
[----:B------:R-:W2:Y:S03]  /*0380*/  LDC R33, c[0x0][0x3a0] ;  /* 0x0000e800ff217b82 */ /* 0x000ea60000000800 */
[----:B------:R-:W-:-:S05]  /*0390*/  LEA.HI.X R21, R21, UR9, R28, 0x1, P1 ;  /* 0x0000000915157c11 */ /* 0x000fca00088f0c1c */
[----:B------:R-:W5:Y:S01]  /*03a0*/  LDC.64 R26, c[0x0][0x388] ;  /* 0x0000e200ff1a7b82 */ /* 0x000f620000000a00 */
[----:B----4-:R-:W-:Y:S02]  /*03b0*/  SHF.R.U32.HI R18, RZ, 0x1, R37 ;  /* 0x00000001ff127819 */ /* 0x010fe40000011625 */
[----:B---3--:R-:W-:Y:S02]  /*03c0*/  SHF.R.U32.HI R25, RZ, 0x2, R16 ;  /* 0x00000002ff197819 */ /* 0x008fe40000011610 */
[----:B------:R-:W-:-:S05]  /*03d0*/  LOP3.LUT R16, R16, 0x3, RZ, 0xc0, !PT ;  /* 0x0000000310107812 */ /* 0x000fca00078ec0ff */
[----:B------:R-:W-:-:S03]  /*03e0*/  IMAD.WIDE.U32 R18, R25, R18, R16 ;  /* 0x0000001219127225 */ /* 0x000fc600078e0010 */
[----:B------:R-:W-:-:S04]  /*03f0*/  LEA R28, P1, R18, R29, 0x2 ;  /* 0x0000001d121c7211 */ /* 0x000fc800078210ff */
[----:B------:R-:W-:-:S03]  /*0400*/  LEA.HI.X R29, R18, R21, R19, 0x2, P1 ;  /* 0x00000015121d7211 */ /* 0x000fc600008f1413 */
[----:B------:R-:W-:Y:S02]  /*0410*/  IMAD.WIDE.U32 R36, R37, 0x10, R28 ;  /* 0x0000001025247825 */ /* 0x000fe400078e001c */
[----:B------:R-:W3:Y:S01]  /*0420*/  LDG.E R23, desc[UR6][R28.64] ;  /* 0x000000061c177981 */ /* 0x000ee2000c1e1900 */
[----:B--2---:R-:W-:-:S03]  /*0430*/  SHF.R.U32.HI R32, RZ, 0x1, R33 ;  /* 0x00000001ff207819 */ /* 0x004fc60000011621 */
[----:B------:R-:W2:Y:S04]  /*0440*/  LDG.E R21, desc[UR6][R28.64+0x10] ;  /* 0x000010061c157981 */ /* 0x000ea8000c1e1900 */
[----:B------:R-:W4:Y:S04]  /*0450*/  LDG.E R18, desc[UR6][R36.64] ;  /* 0x0000000624127981 */ /* 0x000f28000c1e1900 */
[----:B------:R-:W4:Y:S01]  /*0460*/  LDG.E R19, desc[UR6][R36.64+0x10] ;  /* 0x0000100624137981 */ /* 0x000f22000c1e1900 */
[----:B------:R-:W-:-:S04]  /*0470*/  IMAD.WIDE.U32 R16, R25, R32, R16 ;  /* 0x0000002019107225 */ /* 0x000fc800078e0010 */
[----:B-----5:R-:W-:-:S03]  /*0480*/  IMAD.WIDE.U32 R26, R20, 0x2, R26 ;  /* 0x00000002141a7825 */ /* 0x020fc600078e001a */
[----:B------:R-:W-:-:S04]  /*0490*/  LEA R34, P1, R16, R26, 0x2 ;  /* 0x0000001a10227211 */ /* 0x000fc800078210ff */
[----:B------:R-:W-:-:S03]  /*04a0*/  LEA.HI.X R35, R16, R27, R17, 0x2, P1 ;  /* 0x0000001b10237211 */ /* 0x000fc600008f1411 */
[----:B------:R-:W-:Y:S02]  /*04b0*/  IMAD.WIDE.U32 R32, R33, 0x10, R34 ;  /* 0x0000001021207825 */ /* 0x000fe400078e0022 */
[----:B------:R-:W5:Y:S04]  /*04c0*/  LDG.E R26, desc[UR6][R34.64] ;  /* 0x00000006221a7981 */ /* 0x000f68000c1e1900 */
[----:B------:R-:W5:Y:S04]  /*04d0*/  LDG.E R27, desc[UR6][R34.64+0x10] ;  /* 0x00001006221b7981 */ /* 0x000f68000c1e1900 */
[----:B------:R-:W5:Y:S04]  /*04e0*/  LDG.E R28, desc[UR6][R32.64] ;  /* 0x00000006201c7981 */ /* 0x000f68000c1e1900 */
[----:B------:R-:W5:Y:S01]  /*04f0*/  LDG.E R29, desc[UR6][R32.64+0x10] ;  /* 0x00001006201d7981 */ /* 0x000f62000c1e1900 */
[----:B------:R-:W-:Y:S05]  /*0500*/  WARPSYNC.ALL ;  /* 0x0000000000007948 */ /* 0x000fea0003800000 */
[----:B---3--:R-:W-:Y:S04]  /*0510*/  MOVM.16.MT88 R16, R23 ;  /* 0x000000001710723a */ /* 0x008fe80000000000 */
[----:B--2---:R-:W-:Y:S04]  /*0520*/  MOVM.16.MT88 R17, R21 ;  /* 0x000000001511723a */ /* 0x004fe80000000000 */
[----:B----4-:R-:W-:Y:S04]  /*0530*/  MOVM.16.MT88 R18, R18 ;  /* 0x000000001212723a */ /* 0x010fe80000000000 */
[----:B------:R-:W5:Y:S02]  /*0540*/  MOVM.16.MT88 R19, R19 ;  /* 0x000000001313723a */ /* 0x000f640000000000 */
[C---:B-----5:R-:W-:Y:S08]  /*0550*/  HMMA.16816.F32 R8, R16.reuse, R26, R8 ;  /* 0x0000001a1008723c */ /* 0x060ff00000001808 */
[----:B------:R-:W-:-:S15]  /*0560*/  HMMA.16816.F32 R12, R16, R28, R12 ;  /* 0x0000001c100c723c */ /* 0x000fde000000180c */
[----:B------:R-:W-:-:S05]  /*0570*/  NOP ;  /* 0x0000000000007918 */ /* 0x000fca0000000000 */
.L_x_33:
[----:B------:R-:W-:Y:S05]  /*0580*/  @!P0 BRA `(.L_x_34) ;  /* 0x0000000000908947 */ /* 0x000fea0003800000 */
[----:B------:R-:W3:Y:S01]  /*0590*/  S2R R16, SR_LANEID ;  /* 0x0000000000107919 */ /* 0x000ee20000000000 */
[----:B------:R-:W4:Y:S01]  /*05a0*/  LDC R37, c[0x0][0x398] ;  /* 0x0000e600ff257b82 */ /* 0x000f220000000800 */
[----:B------:R-:W-:Y:S01]  /*05b0*/  IADD3 R21, P1, PT, R7, R5, RZ ;  /* 0x0000000507157210 */ /* 0x000fe20007f3e0ff */
[----:B------:R-:W-:-:S03]  /*05c0*/  IMAD.MOV.U32 R17, RZ, RZ, RZ ;  /* 0x000000ffff117224 */ /* 0x000fc600078e00ff */
[----:B------:R-:W-:Y:S02]  /*05d0*/  LEA.HI.X.SX32 R26, R5, RZ, 0x1, P1 ;  /* 0x000000ff051a7211 */ /* 0x000fe400008f0eff */
[C---:B--2---:R-:W-:Y:S01]  /*05e0*/  LEA R29, P1, R21.reuse, UR8, 0x1 ;  /* 0x00000008151d7c11 */ /* 0x044fe2000f8208ff */
[----:B------:R-:W2:Y:S03]  /*05f0*/  LDC R33, c[0x0][0x3a0] ;  /* 0x0000e800ff217b82 */ /* 0x000ea60000000800 */
[----:B------:R-:W-:Y:S02]  /*0600*/  LEA.HI.X R21, R21, UR9, R26, 0x1, P1 ;  /* 0x0000000915157c11 */ /* 0x000fe400088f0c1a */
[----:B----4-:R-:W-:Y:S02]  /*0610*/  SHF.R.U32.HI R18, RZ, 0x1, R37 ;  /* 0x00000001ff127819 */ /* 0x010fe40000011625 */
[----:B---3--:R-:W-:-:S02]  /*0620*/  SHF.R.U32.HI R25, RZ, 0x2, R16 ;  /* 0x00000002ff197819 */ /* 0x008fc40000011610 */
        /* <DEDUP_REMOVED lines=9> */
[----:B------:R-:W5:Y:S01]  /*06c0*/  LDG.E R19, desc[UR6][R36.64+0x10] ;  /* 0x0000100624137981 */ /* 0x000f62000c1e1900 */
[----:B------:R-:W-:-:S03]  /*06d0*/  IMAD.WIDE.U32 R16, R25, R26, R16 ;  /* 0x0000001a19107225 */ /* 0x000fc600078e0010 */
        /* <DEDUP_REMOVED lines=11> */
[----:B-----5:R-:W2:Y:S02]  /*0790*/  MOVM.16.MT88 R19, R19 ;  /* 0x000000001313723a */ /* 0x020ea40000000000 */
[C---:B--2---:R-:W-:Y:S08]  /*07a0*/  HMMA.16816.F32 R8, R16.reuse, R26, R8 ;  /* 0x0000001a1008723c */ /* 0x044ff00000001808 */
[----:B------:R-:W-:-:S15]  /*07b0*/  HMMA.16816.F32 R12, R16, R28, R12 ;  /* 0x0000001c100c723c */ /* 0x000fde000000180c */
[----:B------:R-:W-:-:S05]  /*07c0*/  NOP ;  /* 0x0000000000007918 */ /* 0x000fca0000000000 */
.L_x_34:
        /* <DEDUP_REMOVED lines=37> */
.L_x_35:
        /* <DEDUP_REMOVED lines=37> */
.L_x_36:
[----:B------:R-:W-:Y:S01]  /*0c70*/  VIADD R3, R3, 0x4 ;  /* 0x0000000403037836 */ /* 0x000fe20000000000 */
[----:B------:R-:W-:Y:S01]  /*0c80*/  IADD3 R20, PT, PT, R20, 0x40, RZ ;  /* 0x0000004014147810 */ /* 0x000fe20007ffe0ff */
[----:B-1----:R-:W-:Y:S02]  /*0c90*/  IMAD.U32 R17, RZ, RZ, UR12 ;  /* 0x0000000cff117e24 */ /* 0x002fe4000f8e00ff */
[----:B------:R-:W-:Y:S01]  /*0ca0*/  VIADD R6, R6, 0x40 ;  /* 0x0000004006067836 */ /* 0x000fe20000000000 */
[----:B------:R-:W-:Y:S01]  /*0cb0*/  ISETP.NE.AND P1, PT, R3, RZ, PT ;  /* 0x000000ff0300720c */ /* 0x000fe20003f25270 */
[C---:B------:R-:W-:Y:S02]  /*0cc0*/  IMAD R22, R17.reuse, 0x40, R22 ;  /* 0x0000004011167824 */ /* 0x040fe400078e0216 */
[C---:B------:R-:W-:Y:S02]  /*0cd0*/  IMAD R24, R17.reuse, 0x40, R24 ;  /* 0x0000004011187824 */ /* 0x040fe400078e0218 */
[----:B------:R-:W-:-:S02]  /*0ce0*/  IMAD R5, R17, 0x40, R5 ;  /* 0x0000004011057824 */ /* 0x000fc400078e0205 */
[----:B------:R-:W-:-:S06]  /*0cf0*/  IMAD R4, R17, 0x40, R4 ;  /* 0x0000004011047824 */ /* 0x000fcc00078e0204 */
[----:B------:R-:W-:Y:S05]  /*0d00*/  @P1 BRA `(.L_x_37) ;  /* 0xfffffff400781947 */ /* 0x000fea000383ffff */
[----:B0-2---:R-:W-:Y:S05]  /*0d10*/  BSYNC.RECONVERGENT B0 ;  /* 0x0000000000007941 */ /* 0x005fea0003800200 */
.L_x_32:
[----:B------:R-:W1:Y:S01]  /*0d20*/  LDCU UR5, c[0x0][0x3a0] ;  /* 0x00007400ff0577ac */ /* 0x000e620008000800 */
[----:B------:R-:W-:Y:S01]  /*0d30*/  BSSY.RECONVERGENT B0, `(.L_x_31) ;  /* 0x0000039000007945 */ /* 0x000fe20003800200 */
[----:B-1----:R-:W-:-:S04]  /*0d40*/  UIADD3 UR4, UPT, UPT, UR5, -0x1, URZ ;  /* 0xffffffff05047890 */ /* 0x002fc8000fffe0ff */
[----:B------:R-:W-:-:S04]  /*0d50*/  ULEA.HI UR4, UR4, 0x1, URZ, 0x1c ;  /* 0x0000000104047891 */ /* 0x000fc8000f8fe0ff */
[----:B------:R-:W-:-:S04]  /*0d60*/  ULOP3.LUT UR4, UR4, 0x3, URZ, 0xc0, !UPT ;  /* 0x0000000304047892 */ /* 0x000fc8000f8ec0ff */
[----:B------:R-:W-:-:S09]  /*0d70*/  UISETP.NE.AND UP0, UPT, UR4, URZ, UPT ;  /* 0x000000ff0400728c */ /* 0x000fd2000bf05270 */
[----:B------:R-:W-:Y:S05]  /*0d80*/  BRA.U !UP0, `(.L_x_38) ;  /* 0x0000000108cc7547 */ /* 0x000fea000b800000 */
[----:B------:R-:W-:Y:S01]  /*0d90*/  IMAD.SHL.U32 R3, R2, 0x10, RZ ;  /* 0x0000001002037824 */ /* 0x000fe200078e00ff */
[----:B------:R-:W-:Y:S01]  /*0da0*/  UIADD3 UR4, UPT, UPT, -UR4, URZ, URZ ;  /* 0x000000ff04047290 */ /* 0x000fe2000fffe1ff */
[----:B------:R-:W-:Y:S02]  /*0db0*/  IMAD R20, R6, R17, RZ ;  /* 0x0000001106147224 */ /* 0x000fe400078e02ff */
[----:B------:R-:W-:-:S03]  /*0dc0*/  IMAD R3, R3, UR5, RZ ;  /* 0x0000000503037c24 */ /* 0x000fc6000f8e02ff */
[----:B------:R-:W-:Y:S02]  /*0dd0*/  IMAD.U32 R29, RZ, RZ, UR4 ;  /* 0x00000004ff1d7e24 */ /* 0x000fe4000f8e00ff */
[----:B------:R-:W-:-:S07]  /*0de0*/  IMAD.IADD R6, R3, 0x1, R6 ;  /* 0x0000000103067824 */ /* 0x000fce00078e0206 */
.L_x_40:
[----:B------:R-:W1:Y:S01]  /*0df0*/  LDC R3, c[0x0][0x398] ;  /* 0x0000e600ff037b82 */ /* 0x000e620000000800 */
[----:B------:R-:W-:-:S05]  /*0e00*/  VIADD R29, R29, 0x1 ;  /* 0x000000011d1d7836 */ /* 0x000fca0000000000 */
[----:B------:R-:W-:Y:S01]  /*0e10*/  ISETP.NE.AND P1, PT, R29, RZ, PT ;  /* 0x000000ff1d00720c */ /* 0x000fe20003f25270 */
[----:B------:R-:W-:-:S12]  /*0e20*/  @!P0 BRA `(.L_x_39) ;  /* 0x0000000000988947 */ /* 0x000fd80003800000 */
[----:B------:R-:W2:Y:S01]  /*0e30*/  S2R R16, SR_LANEID ;  /* 0x0000000000107919 */ /* 0x000ea20000000000 */
[----:B------:R-:W3:Y:S01]  /*0e40*/  LDC R31, c[0x0][0x398] ;  /* 0x0000e600ff1f7b82 */ /* 0x000ee20000000800 */
[----:B------:R-:W-:Y:S02]  /*0e50*/  IADD3 R21, P2, PT, R7, R20, RZ ;  /* 0x0000001407157210 */ /* 0x000fe40007f5e0ff */
[----:B------:R-:W-:Y:S02]  /*0e60*/  MOV R17, RZ ;  /* 0x000000ff00117202 */ /* 0x000fe40000000f00 */
[----:B------:R-:W-:Y:S02]  /*0e70*/  LEA.HI.X.SX32 R22, R20, RZ, 0x1, P2 ;  /* 0x000000ff14167211 */ /* 0x000fe400010f0eff */
[C---:B0-----:R-:W-:Y:S01]  /*0e80*/  LEA R23, P2, R21.reuse, UR10, 0x1 ;  /* 0x0000000a15177c11 */ /* 0x041fe2000f8408ff */
[----:B------:R-:W0:Y:S03]  /*0e90*/  LDC R27, c[0x0][0x3a0] ;  /* 0x0000e800ff1b7b82 */ /* 0x000e260000000800 */
[----:B------:R-:W-:-:S05]  /*0ea0*/  LEA.HI.X R21, R21, UR11, R22, 0x1, P2 ;  /* 0x0000000b15157c11 */ /* 0x000fca00090f0c16 */
[----:B------:R-:W4:Y:S01]  /*0eb0*/  LDC.64 R4, c[0x0][0x388] ;  /* 0x0000e200ff047b82 */ /* 0x000f220000000a00 */
[----:B---3--:R-:W-:Y:S02]  /*0ec0*/  SHF.R.U32.HI R18, RZ, 0x1, R31 ;  /* 0x00000001ff127819 */ /* 0x008fe4000001161f */
[----:B--2---:R-:W-:Y:S02]  /*0ed0*/  SHF.R.U32.HI R25, RZ, 0x2, R16 ;  /* 0x00000002ff197819 */ /* 0x004fe40000011610 */
[----:B------:R-:W-:-:S05]  /*0ee0*/  LOP3.LUT R16, R16, 0x3, RZ, 0xc0, !PT ;  /* 0x0000000310107812 */ /* 0x000fca00078ec0ff */
[----:B------:R-:W-:-:S03]  /*0ef0*/  IMAD.WIDE.U32 R18, R25, R18, R16 ;  /* 0x0000001219127225 */ /* 0x000fc600078e0010 */
[----:B------:R-:W-:-:S04]  /*0f00*/  LEA R22, P2, R18, R23, 0x2 ;  /* 0x0000001712167211 */ /* 0x000fc800078410ff */
[----:B------:R-:W-:-:S03]  /*0f10*/  LEA.HI.X R23, R18, R21, R19, 0x2, P2 ;  /* 0x0000001512177211 */ /* 0x000fc600010f1413 */
[----:B------:R-:W-:Y:S02]  /*0f20*/  IMAD.WIDE.U32 R18, R31, 0x10, R22 ;  /* 0x000000101f127825 */ /* 0x000fe400078e0016 */
[----:B------:R-:W2:Y:S01]  /*0f30*/  LDG.E R21, desc[UR6][R22.64] ;  /* 0x0000000616157981 */ /* 0x000ea2000c1e1900 */
[----:B0-----:R-:W-:-:S03]  /*0f40*/  SHF.R.U32.HI R24, RZ, 0x1, R27 ;  /* 0x00000001ff187819 */ /* 0x001fc6000001161b */
[----:B------:R-:W3:Y:S04]  /*0f50*/  LDG.E R30, desc[UR6][R22.64+0x10] ;  /* 0x00001006161e7981 */ /* 0x000ee8000c1e1900 */
[----:B------:R-:W5:Y:S04]  /*0f60*/  LDG.E R28, desc[UR6][R18.64] ;  /* 0x00000006121c7981 */ /* 0x000f68000c1e1900 */
[----:B------:R5:W5:Y:S01]  /*0f70*/  LDG.E R31, desc[UR6][R18.64+0x10] ;  /* 0x00001006121f7981 */ /* 0x000b62000c1e1900 */
[----:B------:R-:W-:-:S04]  /*0f80*/  IMAD.WIDE.U32 R16, R25, R24, R16 ;  /* 0x0000001819107225 */ /* 0x000fc800078e0010 */
[----:B----4-:R-:W-:-:S03]  /*0f90*/  IMAD.WIDE.U32 R4, R6, 0x2, R4 ;  /* 0x0000000206047825 */ /* 0x010fc600078e0004 */
[----:B------:R-:W-:-:S04]  /*0fa0*/  LEA R24, P2, R16, R4, 0x2 ;  /* 0x0000000410187211 */ /* 0x000fc800078410ff */
[----:B------:R-:W-:-:S03]  /*0fb0*/  LEA.HI.X R25, R16, R5, R17, 0x2, P2 ;  /* 0x0000000510197211 */ /* 0x000fc600010f1411 */
[----:B------:R-:W-:Y:S02]  /*0fc0*/  IMAD.WIDE.U32 R26, R27, 0x10, R24 ;  /* 0x000000101b1a7825 */ /* 0x000fe400078e0018 */
[----:B------:R-:W4:Y:S04]  /*0fd0*/  LDG.E R4, desc[UR6][R24.64] ;  /* 0x0000000618047981 */ /* 0x000f28000c1e1900 */
[----:B------:R-:W4:Y:S04]  /*0fe0*/  LDG.E R5, desc[UR6][R24.64+0x10] ;  /* 0x0000100618057981 */ /* 0x000f28000c1e1900 */
[----:B------:R-:W4:Y:S04]  /*0ff0*/  LDG.E R22, desc[UR6][R26.64] ;  /* 0x000000061a167981 */ /* 0x000f28000c1e1900 */
[----:B------:R-:W4:Y:S01]  /*1000*/  LDG.E R23, desc[UR6][R26.64+0x10] ;  /* 0x000010061a177981 */ /* 0x000f22000c1e1900 */
[----:B------:R-:W-:Y:S05]  /*1010*/  WARPSYNC.ALL ;  /* 0x0000000000007948 */ /* 0x000fea0003800000 */
[----:B--2---:R-:W-:Y:S04]  /*1020*/  MOVM.16.MT88 R16, R21 ;  /* 0x000000001510723a */ /* 0x004fe80000000000 */
[----:B---3--:R-:W-:Y:S04]  /*1030*/  MOVM.16.MT88 R17, R30 ;  /* 0x000000001e11723a */ /* 0x008fe80000000000 */
[----:B-----5:R-:W-:Y:S04]  /*1040*/  MOVM.16.MT88 R18, R28 ;  /* 0x000000001c12723a */ /* 0x020fe80000000000 */
[----:B------:R-:W4:Y:S02]  /*1050*/  MOVM.16.MT88 R19, R31 ;  /* 0x000000001f13723a */ /* 0x000f240000000000 */
[C---:B----4-:R-:W-:Y:S08]  /*1060*/  HMMA.16816.F32 R8, R16.reuse, R4, R8 ;  /* 0x000000041008723c */ /* 0x050ff00000001808 */
[----:B------:R-:W-:-:S15]  /*1070*/  HMMA.16816.F32 R12, R16, R22, R12 ;  /* 0x00000016100c723c */ /* 0x000fde000000180c */
[----:B------:R-:W-:-:S05]  /*1080*/  NOP ;  /* 0x0000000000007918 */ /* 0x000fca0000000000 */
.L_x_39:
[----:B-1----:R-:W-:Y:S02]  /*1090*/  IMAD R20, R3, 0x10, R20 ;  /* 0x0000001003147824 */ /* 0x002fe400078e0214 */
[----:B------:R-:W-:Y:S01]  /*10a0*/  VIADD R6, R6, 0x10 ;  /* 0x0000001006067836 */ /* 0x000fe20000000000 */
[----:B------:R-:W-:Y:S06]  /*10b0*/  @P1 BRA `(.L_x_40) ;  /* 0xfffffffc004c1947 */ /* 0x000fec000383ffff */
.L_x_38:
[----:B0-----:R-:W-:Y:S05]  /*10c0*/  BSYNC.RECONVERGENT B0 ;  /* 0x0000000000007941 */ /* 0x001fea0003800200 */
.L_x_31:
[----:B------:R-:W-:-:S04]  /*10d0*/  ISETP.GT.U32.AND P0, PT, R2, 0x3f, PT ;  /* 0x0000003f0200780c */ /* 0x000fc80003f04070 */
[----:B------:R-:W-:-:S13]  /*10e0*/  ISETP.GT.U32.OR P0, PT, R0, 0x1f, P0 ;  /* 0x0000001f0000780c */ /* 0x000fda0000704470 */
[----:B------:R-:W-:Y:S05]  /*10f0*/  @P0 EXIT ;  /* 0x000000000000094d */ /* 0x000fea0003800000 */
[----:B------:R-:W0:Y:S01]  /*1100*/  S2R R3, SR_LANEID ;  /* 0x0000000000037919 */ /* 0x000e220000000000 */
[----:B------:R-:W1:Y:S08]  /*1110*/  LDC R21, c[0x0][0x398] ;  /* 0x0000e600ff157b82 */ /* 0x000e700000000800 */
[----:B------:R-:W2:Y:S01]  /*1120*/  LDC.64 R6, c[0x0][0x390] ;  /* 0x0000e400ff067b82 */ /* 0x000ea20000000a00 */
[----:B-1----:R-:W-:-:S04]  /*1130*/  IMAD R0, R2, R21, RZ ;  /* 0x0000001502007224 */ /* 0x002fc800078e02ff */
[----:B------:R-:W-:Y:S02]  /*1140*/  IMAD.SHL.U32 R17, R0, 0x10, RZ ;  /* 0x0000001000117824 */ /* 0x000fe400078e00ff */
[----:B0-----:R-:W-:Y:S01]  /*1150*/  IMAD.SHL.U32 R5, R3, 0x2, RZ ;  /* 0x0000000203057824 */ /* 0x001fe200078e00ff */
[----:B------:R-:W-:Y:S01]  /*1160*/  SHF.R.U32.HI R2, RZ, 0x2, R3 ;  /* 0x00000002ff027819 */ /* 0x000fe20000011603 */
[----:B------:R-:W-:-:S03]  /*1170*/  IMAD.MOV.U32 R3, RZ, RZ, RZ ;  /* 0x000000ffff037224 */ /* 0x000fc600078e00ff */
[----:B------:R-:W-:-:S05]  /*1180*/  LOP3.LUT R5, R5, 0x6, RZ, 0xe2, !PT ;  /* 0x0000000605057812 */ /* 0x000fca00078ee2ff */
[----:B------:R-:W-:-:S04]  /*1190*/  IMAD.WIDE.U32 R4, R5, R21, R2 ;  /* 0x0000001505047225 */ /* 0x000fc800078e0002 */
[----:B--2---:R-:W-:-:S04]  /*11a0*/  IMAD.WIDE R2, R17, 0x4, R6 ;  /* 0x0000000411027825 */ /* 0x004fc800078e0206 */
[----:B------:R-:W-:Y:S01]  /*11b0*/  IMAD.WIDE.U32 R6, R21, 0x4, RZ ;  /* 0x0000000415067825 */ /* 0x000fe200078e00ff */
[----:B------:R-:W-:-:S04]  /*11c0*/  LEA R2, P0, R4, R2, 0x2 ;  /* 0x0000000204027211 */ /* 0x000fc800078010ff */
[----:B------:R-:W-:Y:S01]  /*11d0*/  LEA.HI.X R3, R4, R3, R5, 0x2, P0 ;  /* 0x0000000304037211 */ /* 0x000fe200000f1405 */
[----:B------:R-:W-:Y:S01]  /*11e0*/  IMAD.WIDE.U32 R16, R21, 0x20, R6 ;  /* 0x0000002015107825 */ /* 0x000fe200078e0006 */
[----:B------:R-:W-:-:S03]  /*11f0*/  IADD3 R4, P0, PT, R6, R2, RZ ;  /* 0x0000000206047210 */ /* 0x000fc60007f1e0ff */
[----:B------:R-:W2:Y:S01]  /*1200*/  LDG.E R0, desc[UR6][R2.64] ;  /* 0x0000000602007981 */ /* 0x000ea2000c1e1900 */
[----:B------:R-:W-:Y:S01]  /*1210*/  IADD3 R6, P1, PT, R16, R2, RZ ;  /* 0x0000000210067210 */ /* 0x000fe20007f3e0ff */
[--C-:B------:R-:W-:Y:S02]  /*1220*/  IMAD.X R5, R7, 0x1, R3.reuse, P0 ;  /* 0x0000000107057824 */ /* 0x100fe400000e0603 */
[----:B------:R-:W3:Y:S02]  /*1230*/  LDG.E R19, desc[UR6][R2.64+0x20] ;  /* 0x0000200602137981 */ /* 0x000ee4000c1e1900 */
[--C-:B------:R-:W-:Y:S02]  /*1240*/  IMAD.X R7, R17, 0x1, R3.reuse, P1 ;  /* 0x0000000111077824 */ /* 0x100fe400008e0603 */
[----:B------:R-:W-:Y:S01]  /*1250*/  IMAD.WIDE.U32 R16, R21, 0x20, R2 ;  /* 0x0000002015107825 */ /* 0x000fe200078e0002 */
[----:B------:R-:W4:Y:S04]  /*1260*/  LDG.E R18, desc[UR6][R4.64] ;  /* 0x0000000604127981 */ /* 0x000f28000c1e1900 */
[----:B------:R-:W5:Y:S04]  /*1270*/  LDG.E R20, desc[UR6][R4.64+0x20] ;  /* 0x0000200604147981 */ /* 0x000f68000c1e1900 */
[----:B------:R-:W5:Y:S04]  /*1280*/  LDG.E R21, desc[UR6][R16.64] ;  /* 0x0000000610157981 */ /* 0x000f68000c1e1900 */
[----:B------:R-:W5:Y:S04]  /*1290*/  LDG.E R22, desc[UR6][R6.64] ;  /* 0x0000000606167981 */ /* 0x000f68000c1e1900 */
[----:B------:R-:W5:Y:S04]  /*12a0*/  LDG.E R23, desc[UR6][R16.64+0x20] ;  /* 0x0000200610177981 */ /* 0x000f68000c1e1900 */
[----:B------:R-:W5:Y:S01]  /*12b0*/  LDG.E R24, desc[UR6][R6.64+0x20] ;  /* 0x0000200606187981 */ /* 0x000f62000c1e1900 */
[----:B------:R-:W-:Y:S05]  /*12c0*/  WARPSYNC.ALL ;  /* 0x0000000000007948 */ /* 0x000fea0003800000 */
[----:B------:R-:W2:Y:S01]  /*12d0*/  LDCU UR4, c[0x0][0x3a8] ;  /* 0x00007500ff0477ac */ /* 0x000ea20008000800 */
[----:B------:R-:W0:Y:S01]  /*12e0*/  LDCU UR5, c[0x0][0x3a4] ;  /* 0x00007480ff0577ac */ /* 0x000e220008000800 */
[----:B--2---:R-:W-:Y:S01]  /*12f0*/  FMUL R25, R0, UR4 ;  /* 0x0000000400197c20 */ /* 0x004fe20008400000 */
[----:B---3--:R-:W-:-:S03]  /*1300*/  FMUL R19, R19, UR4 ;  /* 0x0000000413137c20 */ /* 0x008fc60008400000 */
[----:B0-----:R-:W-:Y:S01]  /*1310*/  FFMA R25, R8, UR5, R25 ;  /* 0x0000000508197c23 */ /* 0x001fe20008000019 */
[----:B----4-:R-:W-:Y:S01]  /*1320*/  FMUL R18, R18, UR4 ;  /* 0x0000000412127c20 */ /* 0x010fe20008400000 */
[----:B------:R-:W-:Y:S01]  /*1330*/  FFMA R19, R10, UR5, R19 ;  /* 0x000000050a137c23 */ /* 0x000fe20008000013 */
[----:B-----5:R-:W-:Y:S02]  /*1340*/  FMUL R20, R20, UR4 ;  /* 0x0000000414147c20 */ /* 0x020fe40008400000 */
[----:B------:R-:W-:Y:S01]  /*1350*/  FFMA R9, R9, UR5, R18 ;  /* 0x0000000509097c23 */ /* 0x000fe20008000012 */
[----:B------:R-:W-:Y:S01]  /*1360*/  FMUL R21, R21, UR4 ;  /* 0x0000000415157c20 */ /* 0x000fe20008400000 */
[----:B------:R-:W-:Y:S01]  /*1370*/  FFMA R11, R11, UR5, R20 ;  /* 0x000000050b0b7c23 */ /* 0x000fe20008000014 */
[----:B------:R-:W-:Y:S02]  /*1380*/  FMUL R22, R22, UR4 ;  /* 0x0000000416167c20 */ /* 0x000fe40008400000 */
[----:B------:R-:W-:Y:S01]  /*1390*/  FFMA R21, R12, UR5, R21 ;  /* 0x000000050c157c23 */ /* 0x000fe20008000015 */
[----:B------:R-:W-:Y:S01]  /*13a0*/  FMUL R23, R23, UR4 ;  /* 0x0000000417177c20 */ /* 0x000fe20008400000 */
[----:B------:R-:W-:Y:S01]  /*13b0*/  FFMA R13, R13, UR5, R22 ;  /* 0x000000050d0d7c23 */ /* 0x000fe20008000016 */
[----:B------:R-:W-:Y:S01]  /*13c0*/  STG.E desc[UR6][R2.64], R25 ;  /* 0x0000001902007986 */ /* 0x000fe2000c101906 */
[----:B------:R-:W-:Y:S01]  /*13d0*/  FMUL R24, R24, UR4 ;  /* 0x0000000418187c20 */ /* 0x000fe20008400000 */
[----:B------:R-:W-:-:S02]  /*13e0*/  FFMA R23, R14, UR5, R23 ;  /* 0x000000050e177c23 */ /* 0x000fc40008000017 */
[----:B------:R-:W-:Y:S01]  /*13f0*/  STG.E desc[UR6][R4.64], R9 ;  /* 0x0000000904007986 */ /* 0x000fe2000c101906 */
[----:B------:R-:W-:-:S03]  /*1400*/  FFMA R15, R15, UR5, R24 ;  /* 0x000000050f0f7c23 */ /* 0x000fc60008000018 */
[----:B------:R-:W-:Y:S04]  /*1410*/  STG.E desc[UR6][R2.64+0x20], R19 ;  /* 0x0000201302007986 */ /* 0x000fe8000c101906 */
[----:B------:R-:W-:Y:S04]  /*1420*/  STG.E desc[UR6][R4.64+0x20], R11 ;  /* 0x0000200b04007986 */ /* 0x000fe8000c101906 */
[----:B------:R-:W-:Y:S04]  /*1430*/  STG.E desc[UR6][R16.64], R21 ;  /* 0x0000001510007986 */ /* 0x000fe8000c101906 */
[----:B------:R-:W-:Y:S04]  /*1440*/  STG.E desc[UR6][R6.64], R13 ;  /* 0x0000000d06007986 */ /* 0x000fe8000c101906 */
[----:B------:R-:W-:Y:S04]  /*1450*/  STG.E desc[UR6][R16.64+0x20], R23 ;  /* 0x0000201710007986 */ /* 0x000fe8000c101906 */
[----:B------:R-:W-:Y:S01]  /*1460*/  STG.E desc[UR6][R6.64+0x20], R15 ;  /* 0x0000200f06007986 */ /* 0x000fe2000c101906 */
[----:B------:R-:W-:Y:S05]  /*1470*/  EXIT ;  /* 0x000000000000794d */ /* 0x000fea0003800000 */
.L_x_41:
        /* <DEDUP_REMOVED lines=16> */
.L_x_51:


//--------------------- .text._Z11calculate_EPfP6__halfii --------------------------
	.section	.text._Z11calculate_EPfP6__halfii,"ax",@progbits
	.align	128
        .global         _Z11calculate_EPfP6__halfii
        .type           _Z11calculate_EPfP6__halfii,@function
        .size           _Z11calculate_EPfP6__halfii,(.L_x_52 - _Z11calculate_EPfP6__halfii)
        .other          _Z11calculate_EPfP6__halfii,@"STO_CUDA_ENTRY STV_DEFAULT"
_Z11calculate_EPfP6__halfii:
.text._Z11calculate_EPfP6__halfii:
[----:B------:R-:W-:Y:S01]  /*0000*/  LDC R1, c[0x0][0x37c] ;  /* 0x0000df00ff017b82 */ /* 0x000fe20000000800 */
[----:B------:R-:W-:Y:S05]  /*0010*/  EXIT ;  /* 0x000000000000794d */ /* 0x000fea0003800000 */
.L_x_42:
        /* <DEDUP_REMOVED lines=14> */
.L_x_52:


//--------------------- .text._Z17convertFp32ToFp16P6__halfPfii --------------------------
	.section	.text._Z17convertFp32ToFp16P6__halfPfii,"ax",@progbits
	.align	128
        .global         _Z17convertFp32ToFp16P6__halfPfii
        .type           _Z17convertFp32ToFp16P6__halfPfii,@function
        .size           _Z17convertFp32ToFp16P6__halfPfii,(.L_x_53 - _Z17convertFp32ToFp16P6__halfPfii)
        .other          _Z17convertFp32ToFp16P6__halfPfii,@"STO_CUDA_ENTRY STV_DEFAULT"
_Z17convertFp32ToFp16P6__halfPfii:
.text._Z17convertFp32ToFp16P6__halfPfii:
[----:B------:R-:W-:Y:S08]  /*0000*/  LDC R1, c[0x0][0x37c] ;  /* 0x0000df00ff017b82 */ /* 0x000ff00000000800 */
[----:B------:R-:W0:Y:S02]  /*0010*/  LDC.64 R2, c[0x0][0x390] ;  /* 0x0000e400ff027b82 */ /* 0x000e240000000a00 */
[----:B0-----:R-:W-:-:S04]  /*0020*/  VIMNMX R0, PT, PT, R2, R3, PT ;  /* 0x0000000302007248 */ /* 0x001fc80003fe0100 */
[----:B------:R-:W-:-:S13]  /*0030*/  ISETP.GE.AND P0, PT, R0, 0x1, PT ;  /* 0x000000010000780c */ /* 0x000fda0003f06270 */
[----:B------:R-:W-:Y:S05]  /*0040*/  @!P0 EXIT ;  /* 0x000000000000894d */ /* 0x000fea0003800000 */
[----:B------:R-:W0:Y:S01]  /*0050*/  LDCU.128 UR12, c[0x0][0x380] ;  /* 0x00007000ff0c77ac */ /* 0x000e220008000c00 */
[C---:B------:R-:W-:Y:S02]  /*0060*/  LOP3.LUT R14, R3.reuse, 0xf, RZ, 0xc0, !PT ;  /* 0x0000000f030e7812 */ /* 0x040fe400078ec0ff */
[----:B------:R-:W-:Y:S01]  /*0070*/  LOP3.LUT R15, R3, 0x7, RZ, 0xc0, !PT ;  /* 0x00000007030f7812 */ /* 0x000fe200078ec0ff */
[----:B------:R-:W1:Y:S02]  /*0080*/  LDCU.64 UR16, c[0x0][0x358] ;  /* 0x00006b00ff1077ac */ /* 0x000e640008000a00 */
[----:B------:R-:W-:Y:S02]  /*0090*/  VIADD R0, R14, 0xffffffff ;  /* 0xffffffff0e007836 */ /* 0x000fe40000000000 */
[----:B------:R-:W-:Y:S01]  /*00a0*/  VIADD R2, R15, 0xffffffff ;  /* 0xffffffff0f027836 */ /* 0x000fe20000000000 */
[----:B------:R-:W-:Y:S02]  /*00b0*/  UMOV UR4, URZ ;  /* 0x000000ff00047c82 */ /* 0x000fe40008000000 */
[----:B------:R-:W-:-:S02]  /*00c0*/  ISETP.GE.U32.AND P1, PT, R0, 0x7, PT ;  /* 0x000000070000780c */ /* 0x000fc40003f26070 */
[C---:B------:R-:W-:Y:S02]  /*00d0*/  LOP3.LUT R0, R3.reuse, 0x7ffffff0, RZ, 0xc0, !PT ;  /* 0x7ffffff003007812 */ /* 0x040fe400078ec0ff */
[----:B------:R-:W-:Y:S02]  /*00e0*/  ISETP.GE.U32.AND P0, PT, R2, 0x3, PT ;  /* 0x000000030200780c */ /* 0x000fe40003f06070 */
[----:B------:R-:W-:Y:S01]  /*00f0*/  LOP3.LUT R2, R3, 0x3, RZ, 0xc0, !PT ;  /* 0x0000000303027812 */ /* 0x000fe200078ec0ff */
[----:B0-----:R-:W-:Y:S01]  /*0100*/  UIADD3 UR9, UP0, UPT, UR12, 0x4000, URZ ;  /* 0x000040000c097890 */ /* 0x001fe2000ff1e0ff */
[----:B------:R-:W-:Y:S01]  /*0110*/  IMAD.MOV R3, RZ, RZ, -R0 ;  /* 0x000000ffff037224 */ /* 0x000fe200078e0a00 */
[----:B------:R-:W-:Y:S02]  /*0120*/  UIADD3 UR5, UP1, UPT, UR14, 0x8000, URZ ;  /* 0x000080000e057890 */ /* 0x000fe4000ff3e0ff */
[----:B------:R-:W-:Y:S02]  /*0130*/  UIADD3.X UR10, UPT, UPT, URZ, UR13, URZ, UP0, !UPT ;  /* 0x0000000dff0a7290 */ /* 0x000fe400087fe4ff */
[----:B-1----:R-:W-:-:S12]  /*0140*/  UIADD3.X UR8, UPT, UPT, URZ, UR15, URZ, UP1, !UPT ;  /* 0x0000000fff087290 */ /* 0x002fd80008ffe4ff */
.L_x_48:
[----:B0-----:R-:W0:Y:S01]  /*0150*/  LDCU UR6, c[0x0][0x394] ;  /* 0x00007280ff0677ac */ /* 0x001e220008000800 */
[----:B------:R-:W-:Y:S01]  /*0160*/  IMAD.MOV.U32 R4, RZ, RZ, RZ ;  /* 0x000000ffff047224 */ /* 0x000fe200078e00ff */
[----:B0-----:R-:W-:-:S09]  /*0170*/  UISETP.GE.U32.AND UP0, UPT, UR6, 0x10, UPT ;  /* 0x000000100600788c */ /* 0x001fd2000bf06070 */
[----:B-1234-:R-:W-:Y:S05]  /*0180*/  BRA.U !UP0, `(.L_x_43) ;  /* 0x0000000508747547 */ /* 0x01efea000b800000 */
[----:B------:R-:W-:Y:S01]  /*0190*/  UMOV UR6, UR9 ;  /* 0x0000000900067c82 */ /* 0x000fe20008000000 */
[----:B------:R-:W-:Y:S02]  /*01a0*/  UMOV UR7, UR10 ;  /* 0x0000000a00077c82 */ /* 0x000fe40008000000 */
[----:B------:R-:W-:-:S03]  /*01b0*/  UIMAD.WIDE.U32 UR12, UR4, 0x2, UR6 ;  /* 0x00000002040c78a5 */ /* 0x000fc6000f8e0006 */
[----:B------:R-:W-:Y:S01]  /*01c0*/  UMOV UR6, UR5 ;  /* 0x0000000500067c82 */ /* 0x000fe20008000000 */
[----:B------:R-:W-:Y:S02]  /*01d0*/  UMOV UR7, UR8 ;  /* 0x0000000800077c82 */ /* 0x000fe40008000000 */
[----:B------:R-:W-:Y:S01]  /*01e0*/  UIMAD.WIDE.U32 UR6, UR4, 0x4, UR6 ;  /* 0x00000004040678a5 */ /* 0x000fe2000f8e0006 */
[----:B------:R-:W-:Y:S02]  /*01f0*/  IMAD.U32 R4, RZ, RZ, UR12 ;  /* 0x0000000cff047e24 */ /* 0x000fe4000f8e00ff */
[----:B------:R-:W-:Y:S02]  /*0200*/  IMAD.U32 R7, RZ, RZ, UR13 ;  /* 0x0000000dff077e24 */ /* 0x000fe4000f8e00ff */
[----:B------:R-:W-:Y:S02]  /*0210*/  IMAD.U32 R5, RZ, RZ, UR13 ;  /* 0x0000000dff057e24 */ /* 0x000fe4000f8e00ff */
[----:B------:R-:W-:-:S02]  /*0220*/  IMAD.U32 R8, RZ, RZ, UR6 ;  /* 0x00000006ff087e24 */ /* 0x000fc4000f8e00ff */
[----:B------:R-:W-:Y:S02]  /*0230*/  IMAD.U32 R9, RZ, RZ, UR7 ;  /* 0x00000007ff097e24 */ /* 0x000fe4000f8e00ff */
[----:B------:R-:W-:Y:S02]  /*0240*/  IMAD.MOV.U32 R9, RZ, RZ, R4 ;  /* 0x000000ffff097224 */ /* 0x000fe400078e0004 */
[----:B------:R-:W-:Y:S02]  /*0250*/  IMAD.U32 R10, RZ, RZ, UR6 ;  /* 0x00000006ff0a7e24 */ /* 0x000fe4000f8e00ff */
[----:B------:R-:W-:Y:S02]  /*0260*/  IMAD.MOV.U32 R4, RZ, RZ, R8 ;  /* 0x000000ffff047224 */ /* 0x000fe400078e0008 */
[----:B------:R-:W-:Y:S02]  /*0270*/  IMAD.U32 R6, RZ, RZ, UR12 ;  /* 0x0000000cff067e24 */ /* 0x000fe4000f8e00ff */
[----:B------:R-:W-:-:S02]  /*0280*/  IMAD.U32 R11, RZ, RZ, UR7 ;  /* 0x00000007ff0b7e24 */ /* 0x000fc4000f8e00ff */
[----:B------:R-:W-:Y:S02]  /*0290*/  IMAD.MOV.U32 R10, RZ, RZ, R7 ;  /* 0x000000ffff0a7224 */ /* 0x000fe400078e0007 */
[----:B------:R-:W-:-:S07]  /*02a0*/  IMAD.MOV.U32 R8, RZ, RZ, R3 ;  /* 0x000000ffff087224 */ /* 0x000fce00078e0003 */
.L_x_44:
[----:B------:R-:W-:-:S05]  /*02b0*/  IMAD.MOV.U32 R5, RZ, RZ, R11 ;  /* 0x000000ffff057224 */ /* 0x000fca00078e000b */
[----:B--2---:R-:W2:Y:S01]  /*02c0*/  LDG.E R6, desc[UR16][R4.64+-0x8000] ;  /* 0xff80001004067981 */ /* 0x004ea2000c1e1900 */
[----:B------:R-:W-:Y:S01]  /*02d0*/  IMAD.MOV.U32 R7, RZ, RZ, R10 ;  /* 0x000000ffff077224 */ /* 0x000fe200078e000a */
[----:B--2---:R-:W-:-:S04]  /*02e0*/  F2FP.F16.F32.PACK_AB R6, RZ, R6 ;  /* 0x00000006ff06723e */ /* 0x004fc800000000ff */
[----:B------:R-:W-:Y:S01]  /*02f0*/  PRMT R11, R6, 0x7610, R11 ;  /* 0x00007610060b7816 */ /* 0x000fe2000000000b */
[----:B------:R-:W-:-:S05]  /*0300*/  IMAD.MOV.U32 R6, RZ, RZ, R9 ;  /* 0x000000ffff067224 */ /* 0x000fca00078e0009 */
[----:B------:R0:W-:Y:S04]  /*0310*/  STG.E.U16 desc[UR16][R6.64+-0x4000], R11 ;  /* 0xffc0000b06007986 */ /* 0x0001e8000c101510 */
[----:B------:R-:W2:Y:S02]  /*0320*/  LDG.E R9, desc[UR16][R4.64+-0x7000] ;  /* 0xff90001004097981 */ /* 0x000ea4000c1e1900 */
[----:B--2---:R-:W-:-:S04]  /*0330*/  F2FP.F16.F32.PACK_AB R9, RZ, R9 ;  /* 0x00000009ff09723e */ /* 0x004fc800000000ff */
[----:B------:R-:W-:-:S05]  /*0340*/  PRMT R10, R9, 0x7610, R10 ;  /* 0x00007610090a7816 */ /* 0x000fca000000000a */
[----:B------:R1:W-:Y:S04]  /*0350*/  STG.E.U16 desc[UR16][R6.64+-0x3800], R10 ;  /* 0xffc8000a06007986 */ /* 0x0003e8000c101510 */
[----:B------:R-:W2:Y:S02]  /*0360*/  LDG.E R9, desc[UR16][R4.64+-0x6000] ;  /* 0xffa0001004097981 */ /* 0x000ea4000c1e1900 */
[----:B--2---:R-:W-:-:S04]  /*0370*/  F2FP.F16.F32.PACK_AB R9, RZ, R9 ;  /* 0x00000009ff09723e */ /* 0x004fc800000000ff */
[----:B------:R-:W-:-:S05]  /*0380*/  PRMT R12, R9, 0x7610, R12 ;  /* 0x00007610090c7816 */ /* 0x000fca000000000c */
[----:B------:R2:W-:Y:S04]  /*0390*/  STG.E.U16 desc[UR16][R6.64+-0x3000], R12 ;  /* 0xffd0000c06007986 */ /* 0x0005e8000c101510 */
[----:B------:R-:W3:Y:S02]  /*03a0*/  LDG.E R9, desc[UR16][R4.64+-0x5000] ;  /* 0xffb0001004097981 */ /* 0x000ee4000c1e1900 */
[----:B---3--:R-:W-:-:S04]  /*03b0*/  F2FP.F16.F32.PACK_AB R9, RZ, R9 ;  /* 0x00000009ff09723e */ /* 0x008fc800000000ff */
[----:B0-----:R-:W-:-:S05]  /*03c0*/  PRMT R11, R9, 0x7610, R11 ;  /* 0x00007610090b7816 */ /* 0x001fca000000000b */
[----:B------:R0:W-:Y:S04]  /*03d0*/  STG.E.U16 desc[UR16][R6.64+-0x2800], R11 ;  /* 0xffd8000b06007986 */ /* 0x0001e8000c101510 */
[----:B------:R-:W3:Y:S02]  /*03e0*/  LDG.E R9, desc[UR16][R4.64+-0x4000] ;  /* 0xffc0001004097981 */ /* 0x000ee4000c1e1900 */
[----:B---3--:R-:W-:-:S04]  /*03f0*/  F2FP.F16.F32.PACK_AB R9, RZ, R9 ;  /* 0x00000009ff09723e */ /* 0x008fc800000000ff */
[----:B-1----:R-:W-:-:S05]  /*0400*/  PRMT R10, R9, 0x7610, R10 ;  /* 0x00007610090a7816 */ /* 0x002fca000000000a */
[----:B------:R1:W-:Y:S04]  /*0410*/  STG.E.U16 desc[UR16][R6.64+-0x2000], R10 ;  /* 0xffe0000a06007986 */ /* 0x0003e8000c101510 */
[----:B------:R-:W3:Y:S02]  /*0420*/  LDG.E R9, desc[UR16][R4.64+-0x3000] ;  /* 0xffd0001004097981 */ /* 0x000ee4000c1e1900 */
[----:B---3--:R-:W-:-:S04]  /*0430*/  F2FP.F16.F32.PACK_AB R9, RZ, R9 ;  /* 0x00000009ff09723e */ /* 0x008fc800000000ff */
[----:B--2---:R-:W-:-:S05]  /*0440*/  PRMT R12, R9, 0x7610, R12 ;  /* 0x00007610090c7816 */ /* 0x004fca000000000c */
        /* <DEDUP_REMOVED lines=37> */
[----:B------:R3:W4:Y:S01]  /*06a0*/  LDG.E R9, desc[UR16][R4.64+0x7000] ;  /* 0x0070001004097981 */ /* 0x000722000c1e1900 */
[----:B------:R-:W-:-:S05]  /*06b0*/  VIADD R8, R8, 0x10 ;  /* 0x0000001008087836 */ /* 0x000fca0000000000 */
[----:B------:R-:W-:Y:S02]  /*06c0*/  ISETP.NE.AND P2, PT, R8, RZ, PT ;  /* 0x000000ff0800720c */ /* 0x000fe40003f45270 */
[----:B---3--:R-:W-:-:S05]  /*06d0*/  IADD3 R4, P4, PT, R4, 0x10000, RZ ;  /* 0x0001000004047810 */ /* 0x008fca0007f9e0ff */
[----:B0-----:R-:W-:Y:S01]  /*06e0*/  IMAD.X R11, RZ, RZ, R5, P4 ;  /* 0x000000ffff0b7224 */ /* 0x001fe200020e0605 */
[----:B----4-:R-:W-:-:S04]  /*06f0*/  F2FP.F16.F32.PACK_AB R9, RZ, R9 ;  /* 0x00000009ff09723e */ /* 0x010fc800000000ff */
[----:B------:R-:W-:Y:S02]  /*0700*/  PRMT R13, R9, 0x7610, R13 ;  /* 0x00007610090d7816 */ /* 0x000fe4000000000d */
[----:B------:R-:W-:-:S03]  /*0710*/  IADD3 R9, P3, PT, R6, 0x8000, RZ ;  /* 0x0000800006097810 */ /* 0x000fc60007f7e0ff */
[----:B------:R2:W-:Y:S02]  /*0720*/  STG.E.U16 desc[UR16][R6.64+0x3800], R13 ;  /* 0x0038000d06007986 */ /* 0x0005e4000c101510 */
[----:B-1----:R-:W-:Y:S01]  /*0730*/  IMAD.X R10, RZ, RZ, R7, P3 ;  /* 0x000000ffff0a7224 */ /* 0x002fe200018e0607 */
[----:B------:R-:W-:Y:S07]  /*0740*/  @P2 BRA `(.L_x_44) ;  /* 0xfffffff800d82947 */ /* 0x000fee000383ffff */
[----:B------:R-:W-:-:S07]  /*0750*/  IMAD.MOV.U32 R4, RZ, RZ, R0 ;  /* 0x000000ffff047224 */ /* 0x000fce00078e0000 */
.L_x_43:
[----:B------:R-:W-:-:S13]  /*0760*/  ISETP.NE.AND P2, PT, R14, RZ, PT ;  /* 0x000000ff0e00720c */ /* 0x000fda0003f45270 */
[----:B------:R-:W-:Y:S05]  /*0770*/  @!P2 BRA `(.L_x_45) ;  /* 0x0000000400c8a947 */ /* 0x000fea0003800000 */
[----:B------:R-:W-:Y:S01]  /*0780*/  ISETP.NE.AND P2, PT, R15, RZ, PT ;  /* 0x000000ff0f00720c */ /* 0x000fe20003f45270 */
[----:B------:R-:W-:-:S12]  /*0790*/  @!P1 BRA `(.L_x_46) ;  /* 0x0000000000e09947 */ /* 0x000fd80003800000 */
[----:B--2---:R-:W0:Y:S01]  /*07a0*/  LDC.64 R6, c[0x0][0x388] ;  /* 0x0000e200ff067b82 */ /* 0x004e220000000a00 */
[----:B------:R-:W-:-:S07]  /*07b0*/  LEA R5, R4, UR4, 0xa ;  /* 0x0000000404057c11 */ /* 0x000fce000f8e50ff */
[----:B------:R-:W1:Y:S01]  /*07c0*/  LDC.64 R8, c[0x0][0x380] ;  /* 0x0000e000ff087b82 */ /* 0x000e620000000a00 */
[----:B0-----:R-:W-:-:S06]  /*07d0*/  IMAD.WIDE.U32 R12, R5, 0x4, R6 ;  /* 0x00000004050c7825 */ /* 0x001fcc00078e0006 */
[----:B------:R-:W2:Y:S01]  /*07e0*/  LDG.E R12, desc[UR16][R12.64] ;  /* 0x000000100c0c7981 */ /* 0x000ea2000c1e1900 */
[C---:B------:R-:W-:Y:S02]  /*07f0*/  VIADD R19, R5.reuse, 0x400 ;  /* 0x0000040005137836 */ /* 0x040fe40000000000 */
[----:B-1----:R-:W-:-:S04]  /*0800*/  IMAD.WIDE.U32 R10, R5, 0x2, R8 ;  /* 0x00000002050a7825 */ /* 0x002fc800078e0008 */
[----:B------:R-:W-:Y:S01]  /*0810*/  IMAD.WIDE.U32 R16, R19, 0x4, R6 ;  /* 0x0000000413107825 */ /* 0x000fe200078e0006 */
[----:B--2---:R-:W-:-:S04]  /*0820*/  F2FP.F16.F32.PACK_AB R13, RZ, R12 ;  /* 0x0000000cff0d723e */ /* 0x004fc800000000ff */
[----:B------:R-:W-:-:S05]  /*0830*/  PRMT R20, R13, 0x7610, R20 ;  /* 0x000076100d147816 */ /* 0x000fca0000000014 */
[----:B------:R0:W-:Y:S04]  /*0840*/  STG.E.U16 desc[UR16][R10.64], R20 ;  /* 0x000000140a007986 */ /* 0x0001e8000c101510 */
[----:B------:R-:W0:Y:S01]  /*0850*/  LDG.E R16, desc[UR16][R16.64] ;  /* 0x0000001010107981 */ /* 0x000e22000c1e1900 */
[----:B------:R-:W-:Y:S02]  /*0860*/  VIADD R21, R5, 0x800 ;  /* 0x0000080005157836 */ /* 0x000fe40000000000 */
[----:B------:R-:W-:-:S04]  /*0870*/  IMAD.WIDE.U32 R12, R19, 0x2, R8 ;  /* 0x00000002130c7825 */ /* 0x000fc800078e0008 */
[----:B------:R-:W-:Y:S01]  /*0880*/  IMAD.WIDE.U32 R18, R21, 0x4, R6 ;  /* 0x0000000415127825 */ /* 0x000fe200078e0006 */
[----:B0-----:R-:W-:-:S04]  /*0890*/  F2FP.F16.F32.PACK_AB R11, RZ, R16 ;  /* 0x00000010ff0b723e */ /* 0x001fc800000000ff */
[----:B------:R-:W-:-:S05]  /*08a0*/  PRMT R17, R11, 0x7610, R17 ;  /* 0x000076100b117816 */ /* 0x000fca0000000011 */
[----:B------:R0:W-:Y:S04]  /*08b0*/  STG.E.U16 desc[UR16][R12.64], R17 ;  /* 0x000000110c007986 */ /* 0x0001e8000c101510 */
[----:B------:R-:W2:Y:S01]  /*08c0*/  LDG.E R18, desc[UR16][R18.64] ;  /* 0x0000001012127981 */ /* 0x000ea2000c1e1900 */
[----:B------:R-:W-:Y:S02]  /*08d0*/  VIADD R23, R5, 0xc00 ;  /* 0x00000c0005177836 */ /* 0x000fe40000000000 */
[----:B------:R-:W-:-:S04]  /*08e0*/  IMAD.WIDE.U32 R10, R21, 0x2, R8 ;  /* 0x00000002150a7825 */ /* 0x000fc800078e0008 */
[----:B0-----:R-:W-:Y:S01]  /*08f0*/  IMAD.WIDE.U32 R16, R23, 0x4, R6 ;  /* 0x0000000417107825 */ /* 0x001fe200078e0006 */
[----:B--2---:R-:W-:-:S04]  /*0900*/  F2FP.F16.F32.PACK_AB R13, RZ, R18 ;  /* 0x00000012ff0d723e */ /* 0x004fc800000000ff */
        /* <DEDUP_REMOVED lines=13> */
[----:B--2---:R-:W-:-:S05]  /*09e0*/  F2FP.F16.F32.PACK_AB R13, RZ, R18 ;  /* 0x00000012ff0d723e */ /* 0x004fca00000000ff */
[----:B------:R0:W-:Y:S04]  /*09f0*/  STG.E.U16 desc[UR16][R10.64], R13 ;  /* 0x0000000d0a007986 */ /* 0x0001e8000c101510 */
[----:B------:R-:W2:Y:S01]  /*0a00*/  LDG.E R16, desc[UR16][R16.64] ;  /* 0x0000001010107981 */ /* 0x000ea2000c1e1900 */
[----:B------:R-:W-:-:S04]  /*0a10*/  VIADD R21, R5, 0x1800 ;  /* 0x0000180005157836 */ /* 0x000fc80000000000 */
        /* <DEDUP_REMOVED lines=10> */
[----:B------:R-:W0:Y:S01]  /*0ac0*/  LDG.E R6, desc[UR16][R6.64] ;  /* 0x0000001006067981 */ /* 0x000e22000c1e1900 */
[----:B------:R-:W-:-:S04]  /*0ad0*/  IMAD.WIDE.U32 R8, R23, 0x2, R8 ;  /* 0x0000000217087825 */ /* 0x000fc800078e0008 */
[----:B------:R-:W-:Y:S01]  /*0ae0*/  VIADD R4, R4, 0x8 ;  /* 0x0000000804047836 */ /* 0x000fe20000000000 */
[----:B0-----:R-:W-:-:S04]  /*0af0*/  F2FP.F16.F32.PACK_AB R5, RZ, R6 ;  /* 0x00000006ff05723e */ /* 0x001fc800000000ff */
[----:B------:R-:W-:-:S05]  /*0b00*/  PRMT R7, R5, 0x7610, R7 ;  /* 0x0000761005077816 */ /* 0x000fca0000000007 */
[----:B------:R0:W-:Y:S02]  /*0b10*/  STG.E.U16 desc[UR16][R8.64], R7 ;  /* 0x0000000708007986 */ /* 0x0001e4000c101510 */
.L_x_46:
[----:B------:R-:W-:Y:S05]  /*0b20*/  @!P2 BRA `(.L_x_45) ;  /* 0x0000000000dca947 */ /* 0x000fea0003800000 */
[----:B------:R-:W-:Y:S01]  /*0b30*/  ISETP.NE.AND P2, PT, R2, RZ, PT ;  /* 0x000000ff0200720c */ /* 0x000fe20003f45270 */
[----:B------:R-:W-:-:S12]  /*0b40*/  @!P0 BRA `(.L_x_47) ;  /* 0x0000000000708947 */ /* 0x000fd80003800000 */
[----:B0-2---:R-:W0:Y:S01]  /*0b50*/  LDC.64 R6, c[0x0][0x388] ;  /* 0x0000e200ff067b82 */ /* 0x005e220000000a00 */
[----:B------:R-:W-:-:S07]  /*0b60*/  LEA R5, R4, UR4, 0xa ;  /* 0x0000000404057c11 */ /* 0x000fce000f8e50ff */
[----:B------:R-:W1:Y:S01]  /*0b70*/  LDC.64 R8, c[0x0][0x380] ;  /* 0x0000e000ff087b82 */ /* 0x000e620000000a00 */
[----:B0-----:R-:W-:-:S06]  /*0b80*/  IMAD.WIDE.U32 R12, R5, 0x4, R6 ;  /* 0x00000004050c7825 */ /* 0x001fcc00078e0006 */
[----:B------:R-:W2:Y:S01]  /*0b90*/  LDG.E R12, desc[UR16][R12.64] ;  /* 0x000000100c0c7981 */ /* 0x000ea2000c1e1900 */
[C---:B------:R-:W-:Y:S02]  /*0ba0*/  VIADD R19, R5.reuse, 0x400 ;  /* 0x0000040005137836 */ /* 0x040fe40000000000 */
[----:B-1----:R-:W-:-:S04]  /*0bb0*/  IMAD.WIDE.U32 R10, R5, 0x2, R8 ;  /* 0x00000002050a7825 */ /* 0x002fc800078e0008 */
[----:B------:R-:W-:Y:S01]  /*0bc0*/  IMAD.WIDE.U32 R16, R19, 0x4, R6 ;  /* 0x0000000413107825 */ /* 0x000fe200078e0006 */
[----:B--2---:R-:W-:-:S05]  /*0bd0*/  F2FP.F16.F32.PACK_AB R13, RZ, R12 ;  /* 0x0000000cff0d723e */ /* 0x004fca00000000ff */
[----:B------:R0:W-:Y:S04]  /*0be0*/  STG.E.U16 desc[UR16][R10.64], R13 ;  /* 0x0000000d0a007986 */ /* 0x0001e8000c101510 */
[----:B------:R-:W2:Y:S01]  /*0bf0*/  LDG.E R16, desc[UR16][R16.64] ;  /* 0x0000001010107981 */ /* 0x000ea2000c1e1900 */
[----:B------:R-:W-:Y:S02]  /*0c00*/  VIADD R21, R5, 0x800 ;  /* 0x0000080005157836 */ /* 0x000fe40000000000 */
[----:B0-----:R-:W-:-:S04]  /*0c10*/  IMAD.WIDE.U32 R12, R19, 0x2, R8 ;  /* 0x00000002130c7825 */ /* 0x001fc800078e0008 */
[----:B------:R-:W-:Y:S01]  /*0c20*/  IMAD.WIDE.U32 R18, R21, 0x4, R6 ;  /* 0x0000000415127825 */ /* 0x000fe200078e0006 */
        /* <DEDUP_REMOVED lines=14> */
.L_x_47:
[----:B------:R-:W-:Y:S05]  /*0d10*/  @!P2 BRA `(.L_x_45) ;  /* 0x000000000060a947 */ /* 0x000fea0003800000 */
[----:B012---:R-:W0:Y:S01]  /*0d20*/  LDC.64 R6, c[0x0][0x388] ;  /* 0x0000e200ff067b82 */ /* 0x007e220000000a00 */
[----:B------:R-:W-:-:S07]  /*0d30*/  LEA R13, R4, UR4, 0xa ;  /* 0x00000004040d7c11 */ /* 0x000fce000f8e50ff */
[----:B------:R-:W1:Y:S01]  /*0d40*/  LDC.64 R4, c[0x0][0x380] ;  /* 0x0000e000ff047b82 */ /* 0x000e620000000a00 */
[----:B0-----:R-:W-:-:S06]  /*0d50*/  IMAD.WIDE.U32 R10, R13, 0x4, R6 ;  /* 0x000000040d0a7825 */ /* 0x001fcc00078e0006 */
[----:B------:R-:W2:Y:S01]  /*0d60*/  LDG.E R10, desc[UR16][R10.64] ;  /* 0x000000100a0a7981 */ /* 0x000ea2000c1e1900 */
[----:B------:R-:W-:Y:S01]  /*0d70*/  ISETP.NE.AND P2, PT, R2, 0x1, PT ;  /* 0x000000010200780c */ /* 0x000fe20003f45270 */
[----:B-1----:R-:W-:Y:S01]  /*0d80*/  IMAD.WIDE.U32 R8, R13, 0x2, R4 ;  /* 0x000000020d087825 */ /* 0x002fe200078e0004 */
[----:B--2---:R-:W-:-:S05]  /*0d90*/  F2FP.F16.F32.PACK_AB R11, RZ, R10 ;  /* 0x0000000aff0b723e */ /* 0x004fca00000000ff */
[----:B------:R3:W-:Y:S06]  /*0da0*/  STG.E.U16 desc[UR16][R8.64], R11 ;  /* 0x0000000b08007986 */ /* 0x0007ec000c101510 */
[----:B------:R-:W-:Y:S05]  /*0db0*/  @!P2 BRA `(.L_x_45) ;  /* 0x000000000038a947 */ /* 0x000fea0003800000 */
[----:B---3--:R-:W-:-:S04]  /*0dc0*/  VIADD R9, R13, 0x400 ;  /* 0x000004000d097836 */ /* 0x008fc80000000000 */
[----:B------:R-:W-:-:S06]  /*0dd0*/  IMAD.WIDE.U32 R10, R9, 0x4, R6 ;  /* 0x00000004090a7825 */ /* 0x000fcc00078e0006 */
[----:B------:R-:W2:Y:S01]  /*0de0*/  LDG.E R10, desc[UR16][R10.64] ;  /* 0x000000100a0a7981 */ /* 0x000ea2000c1e1900 */
[----:B------:R-:W-:Y:S01]  /*0df0*/  ISETP.NE.AND P2, PT, R2, 0x2, PT ;  /* 0x000000020200780c */ /* 0x000fe20003f45270 */
[----:B------:R-:W-:Y:S01]  /*0e00*/  IMAD.WIDE.U32 R8, R9, 0x2, R4 ;  /* 0x0000000209087825 */ /* 0x000fe200078e0004 */
[----:B--2---:R-:W-:-:S05]  /*0e10*/  F2FP.F16.F32.PACK_AB R11, RZ, R10 ;  /* 0x0000000aff0b723e */ /* 0x004fca00000000ff */
[----:B------:R4:W-:Y:S06]  /*0e20*/  STG.E.U16 desc[UR16][R8.64], R11 ;  /* 0x0000000b08007986 */ /* 0x0009ec000c101510 */
[----:B------:R-:W-:Y:S05]  /*0e30*/  @!P2 BRA `(.L_x_45) ;  /* 0x000000000018a947 */ /* 0x000fea0003800000 */
[----:B----4-:R-:W-:-:S04]  /*0e40*/  VIADD R9, R13, 0x800 ;  /* 0x000008000d097836 */ /* 0x010fc80000000000 */
[----:B------:R-:W-:-:S06]  /*0e50*/  IMAD.WIDE.U32 R6, R9, 0x4, R6 ;  /* 0x0000000409067825 */ /* 0x000fcc00078e0006 */
[----:B------:R-:W2:Y:S01]  /*0e60*/  LDG.E R6, desc[UR16][R6.64] ;  /* 0x0000001006067981 */ /* 0x000ea2000c1e1900 */
[----:B------:R-:W-:Y:S01]  /*0e70*/  IMAD.WIDE.U32 R4, R9, 0x2, R4 ;  /* 0x0000000209047825 */ /* 0x000fe200078e0004 */
[----:B--2---:R-:W-:-:S05]  /*0e80*/  F2FP.F16.F32.PACK_AB R7, RZ, R6 ;  /* 0x00000006ff07723e */ /* 0x004fca00000000ff */
[----:B------:R0:W-:Y:S02]  /*0e90*/  STG.E.U16 desc[UR16][R4.64], R7 ;  /* 0x0000000704007986 */ /* 0x0001e4000c101510 */
.L_x_45:
[----:B------:R-:W5:Y:S01]  /*0ea0*/  LDCU UR6, c[0x0][0x390] ;  /* 0x00007200ff0677ac */ /* 0x000f620008000800 */
[----:B------:R-:W-:-:S04]  /*0eb0*/  UIADD3 UR4, UPT, UPT, UR4, 0x1, URZ ;  /* 0x0000000104047890 */ /* 0x000fc8000fffe0ff */
[----:B-----5:R-:W-:-:S09]  /*0ec0*/  UISETP.NE.AND UP0, UPT, UR4, UR6, UPT ;  /* 0x000000060400728c */ /* 0x020fd2000bf05270 */
[----:B------:R-:W-:Y:S05]  /*0ed0*/  BRA.U UP0, `(.L_x_48) ;  /* 0xfffffff1009c7547 */ /* 0x000fea000b83ffff */
[----:B------:R-:W-:Y:S05]  /*0ee0*/  EXIT ;  /* 0x000000000000794d */ /* 0x000fea0003800000 */
.L_x_49:
        /* <DEDUP_REMOVED lines=9> */
.L_x_53:


//--------------------- .nv.shared.reserved.0     --------------------------
	.section	.nv.shared.reserved.0,"aw",@nobits
	.weak		__nv_reservedSMEM_offset_0_alias
	.size		__nv_reservedSMEM_offset_0_alias, 0, 64
	.other		__nv_reservedSMEM_offset_0_alias,@"STO_CUDA_RESERVED_SHARED STV_DEFAULT"
__nv_reservedSMEM_offset_0_alias:
	.zero		0
	.zero		64


//--------------------- .nv.constant0._Z18judge_flipping_comP6__halfPfS0_S0_S1_ifi --------------------------
	.section	.nv.constant0._Z18judge_flipping_comP6__halfPfS0_S0_S1_ifi,"a",@progbits
	.sectionflags	@""
	.align	4
.nv.constant0._Z18judge_flipping_comP6__halfPfS0_S0_S1_ifi:
	.zero		948


//--------------------- .nv.constant0._Z12wmma_exampleP6__halfS0_Pfiiiff --------------------------
	.section	.nv.constant0._Z12wmma_exampleP6__halfS0_Pfiiiff,"a",@progbits
	.sectionflags	@""
	.align	4
.nv.constant0._Z12wmma_exampleP6__halfS0_Pfiiiff:
	.zero		940


//--------------------- .nv.constant0._Z11calculate_EPfP6__halfii --------------------------
	.section	.nv.constant0._Z11calculate_EPfP6__halfii,"a",@progbits
	.sectionflags	@""
	.align	4
.nv.constant0._Z11calculate_EPfP6__halfii:
	.zero		920


//--------------------- .nv.constant0._Z17convertFp32ToFp16P6__halfPfii --------------------------
	.section	.nv.constant0._Z17convertFp32ToFp16P6__halfPfii,"a",@progbits
	.sectionflags	@""
	.align	4
.nv.constant0._Z17convertFp32ToFp16P6__halfPfii:
	.zero		920


//--------------------- SYMBOLS --------------------------

	.type		.nv.reservedSmem.offset0,@object
	.size		.nv.reservedSmem.offset0,0x4
